// auto-generated by cutlass_sweep.gemm — config: {"arch": "sm_100", "cluster_m": 4, "cluster_n": 2, "dtype": "e4m3", "dtype_b": "e4m3", "layout": "nt", "stages": 0, "tile_k": 64, "tile_m": 64, "tile_n": 128}
#include "cutlass/cutlass.h"
#include "cutlass/gemm/collective/collective_builder.hpp"
#include "cutlass/gemm/device/gemm_universal_adapter.h"
#include "cutlass/gemm/kernel/gemm_universal.hpp"
#include "cutlass/epilogue/collective/collective_builder.hpp"

using ElemA = cutlass::float_e4m3_t;
using ElemB = cutlass::float_e4m3_t;
using ElemCD = cutlass::float_e4m3_t;
using Acc  = float;
using TileShape    = cute::Shape<cute::_64, cute::_128, cute::_64>;
using ClusterShape = cute::Shape<cute::_4, cute::_2, cute::_1>;

using CollectiveEpilogue = typename cutlass::epilogue::collective::CollectiveBuilder<
    cutlass::arch::Sm100, cutlass::arch::OpClassTensorOp,
    TileShape, ClusterShape,
    cutlass::epilogue::collective::EpilogueTileAuto,
    Acc, Acc,
    ElemCD, cutlass::layout::RowMajor, 128 / cutlass::sizeof_bits<ElemCD>::value,
    ElemCD, cutlass::layout::RowMajor, 128 / cutlass::sizeof_bits<ElemCD>::value,
    cutlass::epilogue::collective::EpilogueScheduleAuto
  >::CollectiveOp;

using CollectiveMainloop = typename cutlass::gemm::collective::CollectiveBuilder<
    cutlass::arch::Sm100, cutlass::arch::OpClassTensorOp,
    ElemA, cutlass::layout::RowMajor, 128 / cutlass::sizeof_bits<ElemA>::value,
    ElemB, cutlass::layout::ColumnMajor, 128 / cutlass::sizeof_bits<ElemB>::value,
    Acc,
    TileShape, ClusterShape,
    cutlass::gemm::collective::StageCountAutoCarveout<static_cast<int>(sizeof(typename CollectiveEpilogue::SharedStorage))>,
    cutlass::gemm::collective::KernelScheduleAuto
  >::CollectiveOp;

using GemmKernel = cutlass::gemm::kernel::GemmUniversal<
    cute::Shape<int,int,int,int>,
    CollectiveMainloop,
    CollectiveEpilogue
>;
using Gemm = cutlass::gemm::device::GemmUniversalAdapter<GemmKernel>;

// Force the device kernel symbol into the cubin without needing a host main.
auto* _anchor = &cutlass::device_kernel<GemmKernel>;


// ===== COMPILED SASS (sm_100a) =====

	.target	sm_100a

	.elftype	@"ET_EXEC"


//--------------------- .note.nv.tkinfo           --------------------------
	.section	.note.nv.tkinfo,"",@"SHT_NOTE"
	.sectionflags	@"SHF_NOTE_NV_TKINFO"
	.tkinfo
        /*0018*/ 	.word	0x00000002
        /*0030*/ 	.string	""
        /*0030*/ 	.string	"ptxas"
        /*0030*/ 	.string	"Cuda compilation tools, release 13.0, V13.0.88"
        /*0030*/ 	.string	"Build cuda_13.0.r13.0/compiler.36424714_0"
        /*0030*/ 	.string	"-arch sm_100a -m 64 "



//--------------------- .note.nv.cuinfo           --------------------------
	.section	.note.nv.cuinfo,"",@"SHT_NOTE"
	.sectionflags	@"SHF_NOTE_NV_CUINFO"
        /*0018*/ 	.short	0x0002
        /*001a*/ 	.short	0x0064
        /*001c*/ 	.short	0x0082
	.zero		2


//--------------------- .nv.info                  --------------------------
	.section	.nv.info,"",@"SHT_CUDA_INFO"
	.align	4


	//----- nvinfo : EIATTR_REGCOUNT
	.align		4
        /*0000*/ 	.byte	0x04, 0x2f
        /*0002*/ 	.short	(.L_19 - .L_18)
	.align		4
.L_18:
        /*0004*/ 	.word	index@(_ZN7cutlass13device_kernelINS_4gemm6kernel13GemmUniversalIN4cute5tupleIJiiiiEEENS1_10collective13CollectiveMmaINS1_35MainloopSm100TmaUmmaWarpSpecializedILi17ELi2ELi4ENS5_IJNS4_1CILi4EEENSA_ILi2EEENSA_ILi1EEEEEEEENS5_IJNSA_ILi64EEENSA_ILi128EEESG_EEENS_12float_e4m3_tENS5_IJlSD_lEEESJ_SK_NS4_8TiledMMAINS4_8MMA_AtomIJNS4_10MMA_TraitsINS4_19SM100_MMA_F8F6F4_SSEJSJ_SJ_fSG_SH_NS4_17integral_constantINS4_4UMMA5MajorELSR_0EEESS_NSP_INSQ_7ScaleInELST_0EEESU_EEEEEENS4_6LayoutINS5_IJSD_SD_SD_EEENS5_IJNSA_ILi0EEESZ_SZ_EEEEENS5_IJNS4_10UnderscoreES12_S12_EEEEENS4_23SM90_TMA_LOAD_MULTICASTENS4_14ComposedLayoutINS4_7SwizzleILi2ELi4ELi3EEENS4_18smem_ptr_flag_bitsILi8EEENSX_INS5_IJNSA_ILi8EEESG_EEENS5_IJSG_SD_EEEEEEEvNS4_8identityES15_S1F_vS1G_EENS_8epilogue10collective18CollectiveEpilogueINS1I_23Sm100TmaWarpSpecializedILi2ELi2ELi32ELb0ELb0EEEJSI_NS5_IJNSX_ISG_SD_EES1N_EEESJ_SK_SJ_SK_NS1I_6fusion15FusionCallbacksIS1M_NS1P_17LinearCombinationISJ_fSJ_fLNS_15FloatRoundStyleE2EEESI_S1O_JEEENS4_5SM1004TMEM4LOAD26SM100_TMEM_LOAD_16dp32b32xENS4_13SM90_TMA_LOADES1F_NS4_39AutoVectorizingCopyWithAssumedAlignmentILi128EEENS4_14SM90_TMA_STOREES1F_S21_S21_EEEvvEEEEvNT_6ParamsE)
        /*0008*/ 	.word	0x00000072


	//----- nvinfo : EIATTR_FRAME_SIZE
	.align		4
.L_19:
        /*000c*/ 	.byte	0x04, 0x11
        /*000e*/ 	.short	(.L_21 - .L_20)
	.align		4
.L_20:
        /*0010*/ 	.word	index@($__internal_2_$__cuda_sm10x_tcgen05_guardrail_trap_unallocated_columns_being_dealloced)
        /*0014*/ 	.word	0x00000000


	//----- nvinfo : EIATTR_FRAME_SIZE
	.align		4
.L_21:
        /*0018*/ 	.byte	0x04, 0x11
        /*001a*/ 	.short	(.L_23 - .L_22)
	.align		4
.L_22:
        /*001c*/ 	.word	index@($__internal_1_$__cuda_sm10x_tcgen05_guardrail_trap_phase_invalid_during_alloc)
        /*0020*/ 	.word	0x00000000


	//----- nvinfo : EIATTR_FRAME_SIZE
	.align		4
.L_23:
        /*0024*/ 	.byte	0x04, 0x11
        /*0026*/ 	.short	(.L_25 - .L_24)
	.align		4
.L_24:
        /*0028*/ 	.word	index@($__internal_0_$__cuda_sm10x_tcgen05_guardrail_trap_col_being_dealloced_not_returned_by_alloc)
        /*002c*/ 	.word	0x00000000


	//----- nvinfo : EIATTR_FRAME_SIZE
	.align		4
.L_25:
        /*0030*/ 	.byte	0x04, 0x11
        /*0032*/ 	.short	(.L_27 - .L_26)
	.align		4
.L_26:
        /*0034*/ 	.word	index@(_ZN7cutlass13device_kernelINS_4gemm6kernel13GemmUniversalIN4cute5tupleIJiiiiEEENS1_10collective13CollectiveMmaINS1_35MainloopSm100TmaUmmaWarpSpecializedILi17ELi2ELi4ENS5_IJNS4_1CILi4EEENSA_ILi2EEENSA_ILi1EEEEEEEENS5_IJNSA_ILi64EEENSA_ILi128EEESG_EEENS_12float_e4m3_tENS5_IJlSD_lEEESJ_SK_NS4_8TiledMMAINS4_8MMA_AtomIJNS4_10MMA_TraitsINS4_19SM100_MMA_F8F6F4_SSEJSJ_SJ_fSG_SH_NS4_17integral_constantINS4_4UMMA5MajorELSR_0EEESS_NSP_INSQ_7ScaleInELST_0EEESU_EEEEEENS4_6LayoutINS5_IJSD_SD_SD_EEENS5_IJNSA_ILi0EEESZ_SZ_EEEEENS5_IJNS4_10UnderscoreES12_S12_EEEEENS4_23SM90_TMA_LOAD_MULTICASTENS4_14ComposedLayoutINS4_7SwizzleILi2ELi4ELi3EEENS4_18smem_ptr_flag_bitsILi8EEENSX_INS5_IJNSA_ILi8EEESG_EEENS5_IJSG_SD_EEEEEEEvNS4_8identityES15_S1F_vS1G_EENS_8epilogue10collective18CollectiveEpilogueINS1I_23Sm100TmaWarpSpecializedILi2ELi2ELi32ELb0ELb0EEEJSI_NS5_IJNSX_ISG_SD_EES1N_EEESJ_SK_SJ_SK_NS1I_6fusion15FusionCallbacksIS1M_NS1P_17LinearCombinationISJ_fSJ_fLNS_15FloatRoundStyleE2EEESI_S1O_JEEENS4_5SM1004TMEM4LOAD26SM100_TMEM_LOAD_16dp32b32xENS4_13SM90_TMA_LOADES1F_NS4_39AutoVectorizingCopyWithAssumedAlignmentILi128EEENS4_14SM90_TMA_STOREES1F_S21_S21_EEEvvEEEEvNT_6ParamsE)
        /*0038*/ 	.word	0x00000000


	//----- nvinfo : EIATTR_MIN_STACK_SIZE
	.align		4
.L_27:
        /*003c*/ 	.byte	0x04, 0x12
        /*003e*/ 	.short	(.L_29 - .L_28)
	.align		4
.L_28:
        /*0040*/ 	.word	index@(_ZN7cutlass13device_kernelINS_4gemm6kernel13GemmUniversalIN4cute5tupleIJiiiiEEENS1_10collective13CollectiveMmaINS1_35MainloopSm100TmaUmmaWarpSpecializedILi17ELi2ELi4ENS5_IJNS4_1CILi4EEENSA_ILi2EEENSA_ILi1EEEEEEEENS5_IJNSA_ILi64EEENSA_ILi128EEESG_EEENS_12float_e4m3_tENS5_IJlSD_lEEESJ_SK_NS4_8TiledMMAINS4_8MMA_AtomIJNS4_10MMA_TraitsINS4_19SM100_MMA_F8F6F4_SSEJSJ_SJ_fSG_SH_NS4_17integral_constantINS4_4UMMA5MajorELSR_0EEESS_NSP_INSQ_7ScaleInELST_0EEESU_EEEEEENS4_6LayoutINS5_IJSD_SD_SD_EEENS5_IJNSA_ILi0EEESZ_SZ_EEEEENS5_IJNS4_10UnderscoreES12_S12_EEEEENS4_23SM90_TMA_LOAD_MULTICASTENS4_14ComposedLayoutINS4_7SwizzleILi2ELi4ELi3EEENS4_18smem_ptr_flag_bitsILi8EEENSX_INS5_IJNSA_ILi8EEESG_EEENS5_IJSG_SD_EEEEEEEvNS4_8identityES15_S1F_vS1G_EENS_8epilogue10collective18CollectiveEpilogueINS1I_23Sm100TmaWarpSpecializedILi2ELi2ELi32ELb0ELb0EEEJSI_NS5_IJNSX_ISG_SD_EES1N_EEESJ_SK_SJ_SK_NS1I_6fusion15FusionCallbacksIS1M_NS1P_17LinearCombinationISJ_fSJ_fLNS_15FloatRoundStyleE2EEESI_S1O_JEEENS4_5SM1004TMEM4LOAD26SM100_TMEM_LOAD_16dp32b32xENS4_13SM90_TMA_LOADES1F_NS4_39AutoVectorizingCopyWithAssumedAlignmentILi128EEENS4_14SM90_TMA_STOREES1F_S21_S21_EEEvvEEEEvNT_6ParamsE)
        /*0044*/ 	.word	0x00000000
.L_29:


//--------------------- .nv.compat                --------------------------
	.section	.nv.compat,"",@"SHT_CUDA_COMPAT_INFO"
	.align	4
        /*0000*/ 	.byte	0x02, 0x09, 0x01, 0x00, 0x02, 0x02, 0x02, 0x00, 0x02, 0x05, 0x05, 0x00, 0x03, 0x07, 0x01, 0x01
        /*0010*/ 	.byte	0x02, 0x03, 0x01, 0x00, 0x02, 0x06, 0x01, 0x00, 0x04, 0x0b, 0x08, 0x00, 0x09, 0x00, 0x00, 0x00
        /*0020*/ 	.byte	0x00, 0x00, 0x00, 0x00


//--------------------- .nv.info._ZN7cutlass13device_kernelINS_4gemm6kernel13GemmUniversalIN4cute5tupleIJiiiiEEENS1_10collective13CollectiveMmaINS1_35MainloopSm100TmaUmmaWarpSpecializedILi17ELi2ELi4ENS5_IJNS4_1CILi4EEENSA_ILi2EEENSA_ILi1EEEEEEEENS5_IJNSA_ILi64EEENSA_ILi128EEESG_EEENS_12float_e4m3_tENS5_IJlSD_lEEESJ_SK_NS4_8TiledMMAINS4_8MMA_AtomIJNS4_10MMA_TraitsINS4_19SM100_MMA_F8F6F4_SSEJSJ_SJ_fSG_SH_NS4_17integral_constantINS4_4UMMA5MajorELSR_0EEESS_NSP_INSQ_7ScaleInELST_0EEESU_EEEEEENS4_6LayoutINS5_IJSD_SD_SD_EEENS5_IJNSA_ILi0EEESZ_SZ_EEEEENS5_IJNS4_10UnderscoreES12_S12_EEEEENS4_23SM90_TMA_LOAD_MULTICASTENS4_14ComposedLayoutINS4_7SwizzleILi2ELi4ELi3EEENS4_18smem_ptr_flag_bitsILi8EEENSX_INS5_IJNSA_ILi8EEESG_EEENS5_IJSG_SD_EEEEEEEvNS4_8identityES15_S1F_vS1G_EENS_8epilogue10collective18CollectiveEpilogueINS1I_23Sm100TmaWarpSpecializedILi2ELi2ELi32ELb0ELb0EEEJSI_NS5_IJNSX_ISG_SD_EES1N_EEESJ_SK_SJ_SK_NS1I_6fusion15FusionCallbacksIS1M_NS1P_17LinearCombinationISJ_fSJ_fLNS_15FloatRoundStyleE2EEESI_S1O_JEEENS4_5SM1004TMEM4LOAD26SM100_TMEM_LOAD_16dp32b32xENS4_13SM90_TMA_LOADES1F_NS4_39AutoVectorizingCopyWithAssumedAlignmentILi128EEENS4_14SM90_TMA_STOREES1F_S21_S21_EEEvvEEEEvNT_6ParamsE --------------------------
	.section	.nv.info._ZN7cutlass13device_kernelINS_4gemm6kernel13GemmUniversalIN4cute5tupleIJiiiiEEENS1_10collective13CollectiveMmaINS1_35MainloopSm100TmaUmmaWarpSpecializedILi17ELi2ELi4ENS5_IJNS4_1CILi4EEENSA_ILi2EEENSA_ILi1EEEEEEEENS5_IJNSA_ILi64EEENSA_ILi128EEESG_EEENS_12float_e4m3_tENS5_IJlSD_lEEESJ_SK_NS4_8TiledMMAINS4_8MMA_AtomIJNS4_10MMA_TraitsINS4_19SM100_MMA_F8F6F4_SSEJSJ_SJ_fSG_SH_NS4_17integral_constantINS4_4UMMA5MajorELSR_0EEESS_NSP_INSQ_7ScaleInELST_0EEESU_EEEEEENS4_6LayoutINS5_IJSD_SD_SD_EEENS5_IJNSA_ILi0EEESZ_SZ_EEEEENS5_IJNS4_10UnderscoreES12_S12_EEEEENS4_23SM90_TMA_LOAD_MULTICASTENS4_14ComposedLayoutINS4_7SwizzleILi2ELi4ELi3EEENS4_18smem_ptr_flag_bitsILi8EEENSX_INS5_IJNSA_ILi8EEESG_EEENS5_IJSG_SD_EEEEEEEvNS4_8identityES15_S1F_vS1G_EENS_8epilogue10collective18CollectiveEpilogueINS1I_23Sm100TmaWarpSpecializedILi2ELi2ELi32ELb0ELb0EEEJSI_NS5_IJNSX_ISG_SD_EES1N_EEESJ_SK_SJ_SK_NS1I_6fusion15FusionCallbacksIS1M_NS1P_17LinearCombinationISJ_fSJ_fLNS_15FloatRoundStyleE2EEESI_S1O_JEEENS4_5SM1004TMEM4LOAD26SM100_TMEM_LOAD_16dp32b32xENS4_13SM90_TMA_LOADES1F_NS4_39AutoVectorizingCopyWithAssumedAlignmentILi128EEENS4_14SM90_TMA_STOREES1F_S21_S21_EEEvvEEEEvNT_6ParamsE,"",@"SHT_CUDA_INFO"
	.sectionflags	@""
	.align	4


	//----- nvinfo : EIATTR_CUDA_API_VERSION
	.align		4
        /*0000*/ 	.byte	0x04, 0x37
        /*0002*/ 	.short	(.L_31 - .L_30)
.L_30:
        /*0004*/ 	.word	0x00000082


	//----- nvinfo : EIATTR_KPARAM_INFO
	.align		4
.L_31:
        /*0008*/ 	.byte	0x04, 0x17
        /*000a*/ 	.short	(.L_33 - .L_32)
.L_32:
        /*000c*/ 	.word	0x00000000
        /*0010*/ 	.short	0x0000
        /*0012*/ 	.short	0x0000
        /*0014*/ 	.byte	0x00, 0xf0, 0x01, 0x20


	//----- nvinfo : EIATTR_AT_ENTRY_FRAGMENTS
	.align		4
.L_33:
        /*0018*/ 	.byte	0x04, 0x4f
        /*001a*/ 	.short	(.L_35 - .L_34)


	//   ....[0]....
.L_34:
        /*001c*/ 	.word	0x00000006


	//----- nvinfo : EIATTR_RESERVED_SMEM_USED
	.align		4
.L_35:
        /*0020*/ 	.byte	0x01, 0x41
	.zero		2


	//----- nvinfo : EIATTR_SPARSE_MMA_MASK
	.align		4
        /*0024*/ 	.byte	0x03, 0x50
        /*0026*/ 	.short	0x0000


	//----- nvinfo : EIATTR_TCGEN05_1CTA_USED
	.align		4
        /*0028*/ 	.byte	0x01, 0x51
	.zero		2


	//----- nvinfo : EIATTR_MAXREG_COUNT
	.align		4
        /*002c*/ 	.byte	0x03, 0x1b
        /*002e*/ 	.short	0x00ff


	//----- nvinfo : EIATTR_NUM_BARRIERS
	.align		4
        /*0030*/ 	.byte	0x02, 0x4c
        /*0032*/ 	.byte	0x07
	.zero		1


	//----- nvinfo : EIATTR_EXTERNS
	.align		4
        /*0034*/ 	.byte	0x04, 0x0f
        /*0036*/ 	.short	(.L_37 - .L_36)


	//   ....[0]....
	.align		4
.L_36:
        /*0038*/ 	.word	index@(__assertfail)


	//----- nvinfo : EIATTR_MERCURY_ISA_VERSION
	.align		4
.L_37:
        /*003c*/ 	.byte	0x03, 0x5f
        /*003e*/ 	.short	0x0101


	//----- nvinfo : EIATTR_INT_WARP_WIDE_INSTR_OFFSETS
	.align		4
        /*0040*/ 	.byte	0x04, 0x31
        /*0042*/ 	.short	(.L_39 - .L_38)


	//   ....[0]....
.L_38:
        /*0044*/ 	.word	0x000046f0


	//   ....[1]....
        /*0048*/ 	.word	0x00004710


	//   ....[2]....
        /*004c*/ 	.word	0x00004740


	//   ....[3]....
        /*0050*/ 	.word	0x00005280


	//   ....[4]....
        /*0054*/ 	.word	0x000052f0


	//   ....[5]....
        /*0058*/ 	.word	0x000053c0


	//   ....[6]....
        /*005c*/ 	.word	0x00005470


	//----- nvinfo : EIATTR_COOP_GROUP_MASK_REGIDS
	.align		4
.L_39:
        /*0060*/ 	.byte	0x04, 0x29
        /*0062*/ 	.short	(.L_41 - .L_40)


	//   ....[0]....
.L_40:
        /*0064*/ 	.word	0xffffffff


	//   ....[1]....
        /*0068*/ 	.word	0xffffffff


	//   ....[2]....
        /*006c*/ 	.word	0xffffffff


	//   ....[3]....
        /*0070*/ 	.word	0xffffffff


	//   ....[4]....
        /*0074*/ 	.word	0xffffffff


	//   ....[5]....
        /*0078*/ 	.word	0xffffffff


	//   ....[6]....
        /*007c*/ 	.word	0xffffffff


	//   ....[7]....
        /*0080*/ 	.word	0xffffffff


	//   ....[8]....
        /*0084*/ 	.word	0xffffffff


	//   ....[9]....
        /*0088*/ 	.word	0xffffffff


	//   ....[10]....
        /*008c*/ 	.word	0xffffffff


	//   ....[11]....
        /*0090*/ 	.word	0xffffffff


	//   ....[12]....
        /*0094*/ 	.word	0xffffffff


	//   ....[13]....
        /*0098*/ 	.word	0xffffffff


	//----- nvinfo : EIATTR_COOP_GROUP_INSTR_OFFSETS
	.align		4
.L_41:
        /*009c*/ 	.byte	0x04, 0x28
        /*009e*/ 	.short	(.L_43 - .L_42)


	//   ....[0]....
.L_42:
        /*00a0*/ 	.word	0x00000080


	//   ....[1]....
        /*00a4*/ 	.word	0x000004f0


	//   ....[2]....
        /*00a8*/ 	.word	0x00000870


	//   ....[3]....
        /*00ac*/ 	.word	0x000009d0


	//   ....[4]....
        /*00b0*/ 	.word	0x00000ad0


	//   ....[5]....
        /*00b4*/ 	.word	0x00000c40


	//   ....[6]....
        /*00b8*/ 	.word	0x00000de0


	//   ....[7]....
        /*00bc*/ 	.word	0x00000f90


	//   ....[8]....
        /*00c0*/ 	.word	0x000023a0


	//   ....[9]....
        /*00c4*/ 	.word	0x000039c0


	//   ....[10]....
        /*00c8*/ 	.word	0x00003bd0


	//   ....[11]....
        /*00cc*/ 	.word	0x00003c00


	//   ....[12]....
        /*00d0*/ 	.word	0x000045d0


	//   ....[13]....
        /*00d4*/ 	.word	0x00004800


	//----- nvinfo : EIATTR_VRC_CTA_INIT_COUNT
	.align		4
.L_43:
        /*00d8*/ 	.byte	0x02, 0x4a
        /*00da*/ 	.byte	0x80
	.zero		1


	//----- nvinfo : EIATTR_SYSCALL_OFFSETS
	.align		4
        /*00dc*/ 	.byte	0x04, 0x46
        /*00de*/ 	.short	(.L_45 - .L_44)


	//   ....[0]....
.L_44:
        /*00e0*/ 	.word	0x00006080


	//   ....[1]....
        /*00e4*/ 	.word	0x000061c0


	//   ....[2]....
        /*00e8*/ 	.word	0x000069f0


	//   ....[3]....
        /*00ec*/ 	.word	0x00007780


	//----- nvinfo : EIATTR_MBARRIER_INSTR_OFFSETS
	.align		4
.L_45:
        /*00f0*/ 	.byte	0x04, 0x39
        /*00f2*/ 	.short	(.L_47 - .L_46)


	//   ....[0]....
.L_46:
        /*00f4*/ 	.word	0x00000630
        /*00f8*/ 	.word	0x000000ff
        /*00fc*/ 	.word	0x00000000
        /*0100*/ 	.short	0x0100
        /*0102*/ 	.byte	0x04
	.zero		1


	//   ....[1]....
        /*0104*/ 	.word	0x00000640
        /*0108*/ 	.word	0x000000ff
        /*010c*/ 	.word	0x00000088
        /*0110*/ 	.short	0x0100
        /*0112*/ 	.byte	0x04
	.zero		1


	//   ....[2]....
        /*0114*/ 	.word	0x00000650
        /*0118*/ 	.word	0x000000ff
        /*011c*/ 	.word	0x00000008
        /*0120*/ 	.short	0x0100
        /*0122*/ 	.byte	0x04
	.zero		1


	//   ....[3]....
        /*0124*/ 	.word	0x00000660
        /*0128*/ 	.word	0x000000ff
        /*012c*/ 	.word	0x00000090
        /*0130*/ 	.short	0x0100
        /*0132*/ 	.byte	0x04
	.zero		1


	//   ....[4]....
        /*0134*/ 	.word	0x00000670
        /*0138*/ 	.word	0x000000ff
        /*013c*/ 	.word	0x00000010
        /*0140*/ 	.short	0x0100
        /*0142*/ 	.byte	0x04
	.zero		1


	//   ....[5]....
        /*0144*/ 	.word	0x00000680
        /*0148*/ 	.word	0x000000ff
        /*014c*/ 	.word	0x00000098
        /*0150*/ 	.short	0x0100
        /*0152*/ 	.byte	0x04
	.zero		1


	//   ....[6]....
        /*0154*/ 	.word	0x00000690
        /*0158*/ 	.word	0x000000ff
        /*015c*/ 	.word	0x00000018
        /*0160*/ 	.short	0x0100
        /*0162*/ 	.byte	0x04
	.zero		1


	//   ....[7]....
        /*0164*/ 	.word	0x000006a0
        /*0168*/ 	.word	0x000000ff
        /*016c*/ 	.word	0x000000a0
        /*0170*/ 	.short	0x0100
        /*0172*/ 	.byte	0x04
	.zero		1


	//   ....[8]....
        /*0174*/ 	.word	0x000006b0
        /*0178*/ 	.word	0x000000ff
        /*017c*/ 	.word	0x00000020
        /*0180*/ 	.short	0x0100
        /*0182*/ 	.byte	0x04
	.zero		1


	//   ....[9]....
        /*0184*/ 	.word	0x000006c0
        /*0188*/ 	.word	0x000000ff
        /*018c*/ 	.word	0x000000a8
        /*0190*/ 	.short	0x0100
        /*0192*/ 	.byte	0x04
	.zero		1


	//   ....[10]....
        /*0194*/ 	.word	0x000006d0
        /*0198*/ 	.word	0x000000ff
        /*019c*/ 	.word	0x00000028
        /*01a0*/ 	.short	0x0100
        /*01a2*/ 	.byte	0x04
	.zero		1


	//   ....[11]....
        /*01a4*/ 	.word	0x000006e0
        /*01a8*/ 	.word	0x000000ff
        /*01ac*/ 	.word	0x000000b0
        /*01b0*/ 	.short	0x0100
        /*01b2*/ 	.byte	0x04
	.zero		1


	//   ....[12]....
        /*01b4*/ 	.word	0x000006f0
        /*01b8*/ 	.word	0x000000ff
        /*01bc*/ 	.word	0x00000030
        /*01c0*/ 	.short	0x0100
        /*01c2*/ 	.byte	0x04
	.zero		1


	//   ....[13]....
        /*01c4*/ 	.word	0x00000700
        /*01c8*/ 	.word	0x000000ff
        /*01cc*/ 	.word	0x000000b8
        /*01d0*/ 	.short	0x0100
        /*01d2*/ 	.byte	0x04
	.zero		1


	//   ....[14]....
        /*01d4*/ 	.word	0x00000710
        /*01d8*/ 	.word	0x000000ff
        /*01dc*/ 	.word	0x00000038
        /*01e0*/ 	.short	0x0100
        /*01e2*/ 	.byte	0x04
	.zero		1


	//   ....[15]....
        /*01e4*/ 	.word	0x00000720
        /*01e8*/ 	.word	0x000000ff
        /*01ec*/ 	.word	0x000000c0
        /*01f0*/ 	.short	0x0100
        /*01f2*/ 	.byte	0x04
	.zero		1


	//   ....[16]....
        /*01f4*/ 	.word	0x00000730
        /*01f8*/ 	.word	0x000000ff
        /*01fc*/ 	.word	0x00000040
        /*0200*/ 	.short	0x0100
        /*0202*/ 	.byte	0x04
	.zero		1


	//   ....[17]....
        /*0204*/ 	.word	0x00000740
        /*0208*/ 	.word	0x000000ff
        /*020c*/ 	.word	0x000000c8
        /*0210*/ 	.short	0x0100
        /*0212*/ 	.byte	0x04
	.zero		1


	//   ....[18]....
        /*0214*/ 	.word	0x00000750
        /*0218*/ 	.word	0x000000ff
        /*021c*/ 	.word	0x00000048
        /*0220*/ 	.short	0x0100
        /*0222*/ 	.byte	0x04
	.zero		1


	//   ....[19]....
        /*0224*/ 	.word	0x00000760
        /*0228*/ 	.word	0x000000ff
        /*022c*/ 	.word	0x000000d0
        /*0230*/ 	.short	0x0100
        /*0232*/ 	.byte	0x04
	.zero		1


	//   ....[20]....
        /*0234*/ 	.word	0x00000770
        /*0238*/ 	.word	0x000000ff
        /*023c*/ 	.word	0x00000050
        /*0240*/ 	.short	0x0100
        /*0242*/ 	.byte	0x04
	.zero		1


	//   ....[21]....
        /*0244*/ 	.word	0x00000780
        /*0248*/ 	.word	0x000000ff
        /*024c*/ 	.word	0x000000d8
        /*0250*/ 	.short	0x0100
        /*0252*/ 	.byte	0x04
	.zero		1


	//   ....[22]....
        /*0254*/ 	.word	0x00000790
        /*0258*/ 	.word	0x000000ff
        /*025c*/ 	.word	0x00000058
        /*0260*/ 	.short	0x0100
        /*0262*/ 	.byte	0x04
	.zero		1


	//   ....[23]....
        /*0264*/ 	.word	0x000007a0
        /*0268*/ 	.word	0x000000ff
        /*026c*/ 	.word	0x000000e0
        /*0270*/ 	.short	0x0100
        /*0272*/ 	.byte	0x04
	.zero		1


	//   ....[24]....
        /*0274*/ 	.word	0x000007b0
        /*0278*/ 	.word	0x000000ff
        /*027c*/ 	.word	0x00000060
        /*0280*/ 	.short	0x0100
        /*0282*/ 	.byte	0x04
	.zero		1


	//   ....[25]....
        /*0284*/ 	.word	0x000007c0
        /*0288*/ 	.word	0x000000ff
        /*028c*/ 	.word	0x000000e8
        /*0290*/ 	.short	0x0100
        /*0292*/ 	.byte	0x04
	.zero		1


	//   ....[26]....
        /*0294*/ 	.word	0x000007d0
        /*0298*/ 	.word	0x000000ff
        /*029c*/ 	.word	0x00000068
        /*02a0*/ 	.short	0x0100
        /*02a2*/ 	.byte	0x04
	.zero		1


	//   ....[27]....
        /*02a4*/ 	.word	0x000007e0
        /*02a8*/ 	.word	0x000000ff
        /*02ac*/ 	.word	0x000000f0
        /*02b0*/ 	.short	0x0100
        /*02b2*/ 	.byte	0x04
	.zero		1


	//   ....[28]....
        /*02b4*/ 	.word	0x000007f0
        /*02b8*/ 	.word	0x000000ff
        /*02bc*/ 	.word	0x00000070
        /*02c0*/ 	.short	0x0100
        /*02c2*/ 	.byte	0x04
	.zero		1


	//   ....[29]....
        /*02c4*/ 	.word	0x00000800
        /*02c8*/ 	.word	0x000000ff
        /*02cc*/ 	.word	0x000000f8
        /*02d0*/ 	.short	0x0100
        /*02d2*/ 	.byte	0x04
	.zero		1


	//   ....[30]....
        /*02d4*/ 	.word	0x00000810
        /*02d8*/ 	.word	0x000000ff
        /*02dc*/ 	.word	0x00000078
        /*02e0*/ 	.short	0x0100
        /*02e2*/ 	.byte	0x04
	.zero		1


	//   ....[31]....
        /*02e4*/ 	.word	0x00000820
        /*02e8*/ 	.word	0x000000ff
        /*02ec*/ 	.word	0x00000100
        /*02f0*/ 	.short	0x0100
        /*02f2*/ 	.byte	0x04
	.zero		1


	//   ....[32]....
        /*02f4*/ 	.word	0x00000830
        /*02f8*/ 	.word	0x000000ff
        /*02fc*/ 	.word	0x00000080
        /*0300*/ 	.short	0x0100
        /*0302*/ 	.byte	0x04
	.zero		1


	//   ....[33]....
        /*0304*/ 	.word	0x00000840
        /*0308*/ 	.word	0x000000ff
        /*030c*/ 	.word	0x00000108
        /*0310*/ 	.short	0x0100
        /*0312*/ 	.byte	0x04
	.zero		1


	//   ....[34]....
        /*0314*/ 	.word	0x00000980
        /*0318*/ 	.word	0x000000ff
        /*031c*/ 	.word	0x00000110
        /*0320*/ 	.short	0x0100
        /*0322*/ 	.byte	0x04
	.zero		1


	//   ....[35]....
        /*0324*/ 	.word	0x00000990
        /*0328*/ 	.word	0x000000ff
        /*032c*/ 	.word	0x00000120
        /*0330*/ 	.short	0x0100
        /*0332*/ 	.byte	0x04
	.zero		1


	//   ....[36]....
        /*0334*/ 	.word	0x000009a0
        /*0338*/ 	.word	0x000000ff
        /*033c*/ 	.word	0x00000118
        /*0340*/ 	.short	0x0100
        /*0342*/ 	.byte	0x04
	.zero		1


	//   ....[37]....
        /*0344*/ 	.word	0x000009b0
        /*0348*/ 	.word	0x000000ff
        /*034c*/ 	.word	0x00000128
        /*0350*/ 	.short	0x0100
        /*0352*/ 	.byte	0x04
	.zero		1


	//   ....[38]....
        /*0354*/ 	.word	0x00000aa0
        /*0358*/ 	.word	0x000000ff
        /*035c*/ 	.word	0x00000130
        /*0360*/ 	.short	0x0100
        /*0362*/ 	.byte	0x06
	.zero		1


	//   ....[39]....
        /*0364*/ 	.word	0x00000ab0
        /*0368*/ 	.word	0x000000ff
        /*036c*/ 	.word	0x00000138
        /*0370*/ 	.short	0x0100
        /*0372*/ 	.byte	0x06
	.zero		1


	//   ....[40]....
        /*0374*/ 	.word	0x00000bf0
        /*0378*/ 	.word	0x000000ff
        /*037c*/ 	.word	0x00000140
        /*0380*/ 	.short	0x0100
        /*0382*/ 	.byte	0x06
	.zero		1


	//   ....[41]....
        /*0384*/ 	.word	0x00000c00
        /*0388*/ 	.word	0x000000ff
        /*038c*/ 	.word	0x00000150
        /*0390*/ 	.short	0x0100
        /*0392*/ 	.byte	0x06
	.zero		1


	//   ....[42]....
        /*0394*/ 	.word	0x00000c10
        /*0398*/ 	.word	0x000000ff
        /*039c*/ 	.word	0x00000148
        /*03a0*/ 	.short	0x0100
        /*03a2*/ 	.byte	0x06
	.zero		1


	//   ....[43]....
        /*03a4*/ 	.word	0x00000c20
        /*03a8*/ 	.word	0x000000ff
        /*03ac*/ 	.word	0x00000158
        /*03b0*/ 	.short	0x0100
        /*03b2*/ 	.byte	0x06
	.zero		1


	//   ....[44]....
        /*03b4*/ 	.word	0x00000d50
        /*03b8*/ 	.word	0x000000ff
        /*03bc*/ 	.word	0x00000160
        /*03c0*/ 	.short	0x0100
        /*03c2*/ 	.byte	0x04
	.zero		1


	//   ....[45]....
        /*03c4*/ 	.word	0x00000d60
        /*03c8*/ 	.word	0x000000ff
        /*03cc*/ 	.word	0x00000180
        /*03d0*/ 	.short	0x0100
        /*03d2*/ 	.byte	0x04
	.zero		1


	//   ....[46]....
        /*03d4*/ 	.word	0x00000d70
        /*03d8*/ 	.word	0x000000ff
        /*03dc*/ 	.word	0x00000168
        /*03e0*/ 	.short	0x0100
        /*03e2*/ 	.byte	0x04
	.zero		1


	//   ....[47]....
        /*03e4*/ 	.word	0x00000d80
        /*03e8*/ 	.word	0x000000ff
        /*03ec*/ 	.word	0x00000188
        /*03f0*/ 	.short	0x0100
        /*03f2*/ 	.byte	0x04
	.zero		1


	//   ....[48]....
        /*03f4*/ 	.word	0x00000d90
        /*03f8*/ 	.word	0x000000ff
        /*03fc*/ 	.word	0x00000170
        /*0400*/ 	.short	0x0100
        /*0402*/ 	.byte	0x04
	.zero		1


	//   ....[49]....
        /*0404*/ 	.word	0x00000da0
        /*0408*/ 	.word	0x000000ff
        /*040c*/ 	.word	0x00000190
        /*0410*/ 	.short	0x0100
        /*0412*/ 	.byte	0x04
	.zero		1


	//   ....[50]....
        /*0414*/ 	.word	0x00000db0
        /*0418*/ 	.word	0x000000ff
        /*041c*/ 	.word	0x00000178
        /*0420*/ 	.short	0x0100
        /*0422*/ 	.byte	0x04
	.zero		1


	//   ....[51]....
        /*0424*/ 	.word	0x00000dc0
        /*0428*/ 	.word	0x000000ff
        /*042c*/ 	.word	0x00000198
        /*0430*/ 	.short	0x0100
        /*0432*/ 	.byte	0x04
	.zero		1


	//   ....[52]....
        /*0434*/ 	.word	0x00000eb0
        /*0438*/ 	.word	0x000000ff
        /*043c*/ 	.word	0x000001a0
        /*0440*/ 	.short	0x0100
        /*0442*/ 	.byte	0x04
	.zero		1


	//   ....[53]....
        /*0444*/ 	.word	0x00000ec0
        /*0448*/ 	.word	0x000000ff
        /*044c*/ 	.word	0x000001b0
        /*0450*/ 	.short	0x0100
        /*0452*/ 	.byte	0x04
	.zero		1


	//   ....[54]....
        /*0454*/ 	.word	0x00000ed0
        /*0458*/ 	.word	0x000000ff
        /*045c*/ 	.word	0x000001a8
        /*0460*/ 	.short	0x0100
        /*0462*/ 	.byte	0x04
	.zero		1


	//   ....[55]....
        /*0464*/ 	.word	0x00000ee0
        /*0468*/ 	.word	0x000000ff
        /*046c*/ 	.word	0x000001b8
        /*0470*/ 	.short	0x0100
        /*0472*/ 	.byte	0x04
	.zero		1


	//   ....[56]....
        /*0474*/ 	.word	0x00001c30
        /*0478*/ 	.word	0x00000000
        /*047c*/ 	.word	0x000001b0
        /*0480*/ 	.short	0x010a
        /*0482*/ 	.byte	0xff
	.zero		1


	//   ....[57]....
        /*0484*/ 	.word	0x00001c50
        /*0488*/ 	.word	0x00000000
        /*048c*/ 	.word	0x000001a0
        /*0490*/ 	.short	0x0101
        /*0492*/ 	.byte	0xff
	.zero		1


	//   ....[58]....
        /*0494*/ 	.word	0x00001d10
        /*0498*/ 	.word	0x000000ff
        /*049c*/ 	.word	0x00000088
        /*04a0*/ 	.short	0x010a
        /*04a2*/ 	.byte	0x04
	.zero		1


	//   ....[59]....
        /*04a4*/ 	.word	0x00001da0
        /*04a8*/ 	.word	0x000000ff
        /*04ac*/ 	.word	0x00000088
        /*04b0*/ 	.short	0x010a
        /*04b2*/ 	.byte	0x21
	.zero		1


	//   ....[60]....
        /*04b4*/ 	.word	0x00001f30
        /*04b8*/ 	.word	0x000000ff
        /*04bc*/ 	.word	0x00000088
        /*04c0*/ 	.short	0x010a
        /*04c2*/ 	.byte	0x05
	.zero		1


	//   ....[61]....
        /*04c4*/ 	.word	0x00002060
        /*04c8*/ 	.word	0x000000ff
        /*04cc*/ 	.word	0x00000138
        /*04d0*/ 	.short	0x0101
        /*04d2*/ 	.byte	0x15
	.zero		1


	//   ....[62]....
        /*04d4*/ 	.word	0x00002080
        /*04d8*/ 	.word	0x000000ff
        /*04dc*/ 	.word	0x00000088
        /*04e0*/ 	.short	0x010a
        /*04e2*/ 	.byte	0x04
	.zero		1


	//   ....[63]....
        /*04e4*/ 	.word	0x00002100
        /*04e8*/ 	.word	0x000000ff
        /*04ec*/ 	.word	0x00000088
        /*04f0*/ 	.short	0x010a
        /*04f2*/ 	.byte	0x11
	.zero		1


	//   ....[64]....
        /*04f4*/ 	.word	0x00002290
        /*04f8*/ 	.word	0x000000ff
        /*04fc*/ 	.word	0x00000088
        /*0500*/ 	.short	0x010a
        /*0502*/ 	.byte	0x05
	.zero		1


	//   ....[65]....
        /*0504*/ 	.word	0x000023d0
        /*0508*/ 	.word	0x00000003
        /*050c*/ 	.word	0x00000140
        /*0510*/ 	.short	0x010a
        /*0512*/ 	.byte	0xff
	.zero		1


	//   ....[66]....
        /*0514*/ 	.word	0x00002520
        /*0518*/ 	.word	0x00000000
        /*051c*/ 	.word	0x00000000
        /*0520*/ 	.short	0x0101
        /*0522*/ 	.byte	0xff
	.zero		1


	//   ....[67]....
        /*0524*/ 	.word	0x00002ac0
        /*0528*/ 	.word	0x000000ff
        /*052c*/ 	.word	0x00000000
        /*0530*/ 	.short	0x010a
        /*0532*/ 	.byte	0x04
	.zero		1


	//   ....[68]....
        /*0534*/ 	.word	0x00002b50
        /*0538*/ 	.word	0x000000ff
        /*053c*/ 	.word	0x00000000
        /*0540*/ 	.short	0x010a
        /*0542*/ 	.byte	0x05
	.zero		1


	//   ....[69]....
        /*0544*/ 	.word	0x00002be0
        /*0548*/ 	.word	0x000000ff
        /*054c*/ 	.word	0x00000000
        /*0550*/ 	.short	0x010a
        /*0552*/ 	.byte	0x05
	.zero		1


	//   ....[70]....
        /*0554*/ 	.word	0x00002c70
        /*0558*/ 	.word	0x000000ff
        /*055c*/ 	.word	0x00000000
        /*0560*/ 	.short	0x010a
        /*0562*/ 	.byte	0x05
	.zero		1


	//   ....[71]....
        /*0564*/ 	.word	0x00002d00
        /*0568*/ 	.word	0x000000ff
        /*056c*/ 	.word	0x00000000
        /*0570*/ 	.short	0x010a
        /*0572*/ 	.byte	0x05
	.zero		1


	//   ....[72]....
        /*0574*/ 	.word	0x00002d90
        /*0578*/ 	.word	0x000000ff
        /*057c*/ 	.word	0x00000000
        /*0580*/ 	.short	0x010a
        /*0582*/ 	.byte	0x05
	.zero		1


	//   ....[73]....
        /*0584*/ 	.word	0x00002e20
        /*0588*/ 	.word	0x000000ff
        /*058c*/ 	.word	0x00000000
        /*0590*/ 	.short	0x010a
        /*0592*/ 	.byte	0x05
	.zero		1


	//   ....[74]....
        /*0594*/ 	.word	0x00002eb0
        /*0598*/ 	.word	0x000000ff
        /*059c*/ 	.word	0x00000000
        /*05a0*/ 	.short	0x010a
        /*05a2*/ 	.byte	0x05
	.zero		1


	//   ....[75]....
        /*05a4*/ 	.word	0x00002f40
        /*05a8*/ 	.word	0x000000ff
        /*05ac*/ 	.word	0x00000000
        /*05b0*/ 	.short	0x010a
        /*05b2*/ 	.byte	0x05
	.zero		1


	//   ....[76]....
        /*05b4*/ 	.word	0x00002fd0
        /*05b8*/ 	.word	0x000000ff
        /*05bc*/ 	.word	0x00000000
        /*05c0*/ 	.short	0x010a
        /*05c2*/ 	.byte	0x05
	.zero		1


	//   ....[77]....
        /*05c4*/ 	.word	0x00003060
        /*05c8*/ 	.word	0x000000ff
        /*05cc*/ 	.word	0x00000000
        /*05d0*/ 	.short	0x010a
        /*05d2*/ 	.byte	0x05
	.zero		1


	//   ....[78]....
        /*05d4*/ 	.word	0x000030f0
        /*05d8*/ 	.word	0x000000ff
        /*05dc*/ 	.word	0x00000000
        /*05e0*/ 	.short	0x010a
        /*05e2*/ 	.byte	0x05
	.zero		1


	//   ....[79]....
        /*05e4*/ 	.word	0x00003180
        /*05e8*/ 	.word	0x000000ff
        /*05ec*/ 	.word	0x00000000
        /*05f0*/ 	.short	0x010a
        /*05f2*/ 	.byte	0x05
	.zero		1


	//   ....[80]....
        /*05f4*/ 	.word	0x00003210
        /*05f8*/ 	.word	0x000000ff
        /*05fc*/ 	.word	0x00000000
        /*0600*/ 	.short	0x010a
        /*0602*/ 	.byte	0x05
	.zero		1


	//   ....[81]....
        /*0604*/ 	.word	0x000032a0
        /*0608*/ 	.word	0x000000ff
        /*060c*/ 	.word	0x00000000
        /*0610*/ 	.short	0x010a
        /*0612*/ 	.byte	0x05
	.zero		1


	//   ....[82]....
        /*0614*/ 	.word	0x00003330
        /*0618*/ 	.word	0x000000ff
        /*061c*/ 	.word	0x00000000
        /*0620*/ 	.short	0x010a
        /*0622*/ 	.byte	0x05
	.zero		1


	//   ....[83]....
        /*0624*/ 	.word	0x000033d0
        /*0628*/ 	.word	0x00000000
        /*062c*/ 	.word	0x00000000
        /*0630*/ 	.short	0x010a
        /*0632*/ 	.byte	0xff
	.zero		1


	//   ....[84]....
        /*0634*/ 	.word	0x00003510
        /*0638*/ 	.word	0x00000002
        /*063c*/ 	.word	0x000001a0
        /*0640*/ 	.short	0x010a
        /*0642*/ 	.byte	0xff
	.zero		1


	//   ....[85]....
        /*0644*/ 	.word	0x00003570
        /*0648*/ 	.word	0x00000004
        /*064c*/ 	.word	0x00000000
        /*0650*/ 	.short	0x0101
        /*0652*/ 	.byte	0xff
	.zero		1


	//   ....[86]....
        /*0654*/ 	.word	0x00003590
        /*0658*/ 	.word	0x000000ff
        /*065c*/ 	.word	0x00000150
        /*0660*/ 	.short	0x010a
        /*0662*/ 	.byte	0x04
	.zero		1


	//   ....[87]....
        /*0664*/ 	.word	0x000036b0
        /*0668*/ 	.word	0x00000002
        /*066c*/ 	.word	0x00000140
        /*0670*/ 	.short	0x010a
        /*0672*/ 	.byte	0xff
	.zero		1


	//   ....[88]....
        /*0674*/ 	.word	0x000037c0
        /*0678*/ 	.word	0x00000002
        /*067c*/ 	.word	0x00000000
        /*0680*/ 	.short	0x0101
        /*0682*/ 	.byte	0xff
	.zero		1


	//   ....[89]....
        /*0684*/ 	.word	0x00003850
        /*0688*/ 	.word	0x000000ff
        /*068c*/ 	.word	0x00000150
        /*0690*/ 	.short	0x0106
        /*0692*/ 	.byte	0x04
	.zero		1


	//   ....[90]....
        /*0694*/ 	.word	0x00003870
        /*0698*/ 	.word	0x000000ff
        /*069c*/ 	.word	0x00000150
        /*06a0*/ 	.short	0x010a
        /*06a2*/ 	.byte	0x04
	.zero		1


	//   ....[91]....
        /*06a4*/ 	.word	0x00003900
        /*06a8*/ 	.word	0x000000ff
        /*06ac*/ 	.word	0x00000150
        /*06b0*/ 	.short	0x0106
        /*06b2*/ 	.byte	0x07
	.zero		1


	//   ....[92]....
        /*06b4*/ 	.word	0x00003940
        /*06b8*/ 	.word	0x00000000
        /*06bc*/ 	.word	0x00000150
        /*06c0*/ 	.short	0x010a
        /*06c2*/ 	.byte	0xff
	.zero		1


	//   ....[93]....
        /*06c4*/ 	.word	0x00003e60
        /*06c8*/ 	.word	0x00000000
        /*06cc*/ 	.word	0x00000140
        /*06d0*/ 	.short	0x010a
        /*06d2*/ 	.byte	0xff
	.zero		1


	//   ....[94]....
        /*06d4*/ 	.word	0x00003f60
        /*06d8*/ 	.word	0x00000003
        /*06dc*/ 	.word	0x00000000
        /*06e0*/ 	.short	0x0101
        /*06e2*/ 	.byte	0xff
	.zero		1


	//   ....[95]....
        /*06e4*/ 	.word	0x00003f70
        /*06e8*/ 	.word	0x000000ff
        /*06ec*/ 	.word	0x00000000
        /*06f0*/ 	.short	0x010a
        /*06f2*/ 	.byte	0x04
	.zero		1


	//   ....[96]....
        /*06f4*/ 	.word	0x00003ff0
        /*06f8*/ 	.word	0x000000ff
        /*06fc*/ 	.word	0x00000180
        /*0700*/ 	.short	0x010a
        /*0702*/ 	.byte	0x17
	.zero		1


	//   ....[97]....
        /*0704*/ 	.word	0x000040d0
        /*0708*/ 	.word	0x000000ff
        /*070c*/ 	.word	0x00000000
        /*0710*/ 	.short	0x010a
        /*0712*/ 	.byte	0x05
	.zero		1


	//   ....[98]....
        /*0714*/ 	.word	0x00004210
        /*0718*/ 	.word	0x000000ff
        /*071c*/ 	.word	0x00000000
        /*0720*/ 	.short	0x010a
        /*0722*/ 	.byte	0x04
	.zero		1


	//   ....[99]....
        /*0724*/ 	.word	0x00004400
        /*0728*/ 	.word	0x000000ff
        /*072c*/ 	.word	0x00000000
        /*0730*/ 	.short	0x010a
        /*0732*/ 	.byte	0x04
	.zero		1


	//   ....[100]....
        /*0734*/ 	.word	0x00004490
        /*0738*/ 	.word	0x000000ff
        /*073c*/ 	.word	0x00000000
        /*0740*/ 	.short	0x010a
        /*0742*/ 	.byte	0x05
	.zero		1


	//   ....[101]....
        /*0744*/ 	.word	0x00004520
        /*0748*/ 	.word	0x000000ff
        /*074c*/ 	.word	0x00000000
        /*0750*/ 	.short	0x010a
        /*0752*/ 	.byte	0x05
	.zero		1


	//   ....[102]....
        /*0754*/ 	.word	0x000045b0
        /*0758*/ 	.word	0x000000ff
        /*075c*/ 	.word	0x00000000
        /*0760*/ 	.short	0x010a
        /*0762*/ 	.byte	0x04
	.zero		1


	//   ....[103]....
        /*0764*/ 	.word	0x00004a80
        /*0768*/ 	.word	0x0000000c
        /*076c*/ 	.word	0x00000140
        /*0770*/ 	.short	0x010a
        /*0772*/ 	.byte	0xff
	.zero		1


	//   ....[104]....
        /*0774*/ 	.word	0x00004bf0
        /*0778*/ 	.word	0x00000000
        /*077c*/ 	.word	0x00000000
        /*0780*/ 	.short	0x0101
        /*0782*/ 	.byte	0xff
	.zero		1


	//   ....[105]....
        /*0784*/ 	.word	0x00005080
        /*0788*/ 	.word	0x000000ff
        /*078c*/ 	.word	0x00000138
        /*0790*/ 	.short	0x010a
        /*0792*/ 	.byte	0x15
	.zero		1


	//   ....[106]....
        /*0794*/ 	.word	0x00005200
        /*0798*/ 	.word	0x000000ff
        /*079c*/ 	.word	0x00000120
        /*07a0*/ 	.short	0x010a
        /*07a2*/ 	.byte	0x15
	.zero		1


	//   ....[107]....
        /*07a4*/ 	.word	0x00005370
        /*07a8*/ 	.word	0x000000ff
        /*07ac*/ 	.word	0x00000110
        /*07b0*/ 	.short	0x010b
        /*07b2*/ 	.byte	0x15
	.zero		1


	//   ....[108]....
        /*07b4*/ 	.word	0x00005380
        /*07b8*/ 	.word	0x000000ff
        /*07bc*/ 	.word	0x00000000
        /*07c0*/ 	.short	0x0101
        /*07c2*/ 	.byte	0x22
	.zero		1


	//   ....[109]....
        /*07c4*/ 	.word	0x00005390
        /*07c8*/ 	.word	0x000000ff
        /*07cc*/ 	.word	0x00000128
        /*07d0*/ 	.short	0x010a
        /*07d2*/ 	.byte	0x15
	.zero		1


	//   ....[110]....
        /*07d4*/ 	.word	0x00005570
        /*07d8*/ 	.word	0x000000ff
        /*07dc*/ 	.word	0x00000118
        /*07e0*/ 	.short	0x010b
        /*07e2*/ 	.byte	0x15
	.zero		1


	//   ....[111]....
        /*07e4*/ 	.word	0x00005580
        /*07e8*/ 	.word	0x000000ff
        /*07ec*/ 	.word	0x00000000
        /*07f0*/ 	.short	0x0101
        /*07f2*/ 	.byte	0x21
	.zero		1


	//   ....[112]....
        /*07f4*/ 	.word	0x000055b0
        /*07f8*/ 	.word	0x000000ff
        /*07fc*/ 	.word	0x00000120
        /*0800*/ 	.short	0x010a
        /*0802*/ 	.byte	0x15
	.zero		1


	//   ....[113]....
        /*0804*/ 	.word	0x000055f0
        /*0808*/ 	.word	0x00000000
        /*080c*/ 	.word	0x00000128
        /*0810*/ 	.short	0x010a
        /*0812*/ 	.byte	0xff
	.zero		1


	//   ....[114]....
        /*0814*/ 	.word	0x00005920
        /*0818*/ 	.word	0x00000003
        /*081c*/ 	.word	0x00000140
        /*0820*/ 	.short	0x010a
        /*0822*/ 	.byte	0xff
	.zero		1


	//   ....[115]....
        /*0824*/ 	.word	0x00005aa0
        /*0828*/ 	.word	0x00000000
        /*082c*/ 	.word	0x00000000
        /*0830*/ 	.short	0x0101
        /*0832*/ 	.byte	0xff
	.zero		1


	//   ....[116]....
        /*0834*/ 	.word	0x000065e0
        /*0838*/ 	.word	0x00000002
        /*083c*/ 	.word	0x00000110
        /*0840*/ 	.short	0x010a
        /*0842*/ 	.byte	0xff
	.zero		1


	//   ....[117]....
        /*0844*/ 	.word	0x00006650
        /*0848*/ 	.word	0x00000064
        /*084c*/ 	.word	0x00000160
        /*0850*/ 	.short	0x010a
        /*0852*/ 	.byte	0xff
	.zero		1


	//   ....[118]....
        /*0854*/ 	.word	0x00006740
        /*0858*/ 	.word	0x00000002
        /*085c*/ 	.word	0x00000110
        /*0860*/ 	.short	0x010a
        /*0862*/ 	.byte	0xff
	.zero		1


	//   ....[119]....
        /*0864*/ 	.word	0x00006850
        /*0868*/ 	.word	0x00000000
        /*086c*/ 	.word	0x00000000
        /*0870*/ 	.short	0x0101
        /*0872*/ 	.byte	0xff
	.zero		1


	//   ....[120]....
        /*0874*/ 	.word	0x000068d0
        /*0878*/ 	.word	0x00000064
        /*087c*/ 	.word	0x00000160
        /*0880*/ 	.short	0x010a
        /*0882*/ 	.byte	0xff
	.zero		1


	//   ....[121]....
        /*0884*/ 	.word	0x00007420
        /*0888*/ 	.word	0x0000006d
        /*088c*/ 	.word	0x00000110
        /*0890*/ 	.short	0x010a
        /*0892*/ 	.byte	0xff
	.zero		1


	//   ....[122]....
        /*0894*/ 	.word	0x000074f0
        /*0898*/ 	.word	0x0000006d
        /*089c*/ 	.word	0x00000110
        /*08a0*/ 	.short	0x010a
        /*08a2*/ 	.byte	0xff
	.zero		1


	//   ....[123]....
        /*08a4*/ 	.word	0x00007600
        /*08a8*/ 	.word	0x00000000
        /*08ac*/ 	.word	0x00000000
        /*08b0*/ 	.short	0x0101
        /*08b2*/ 	.byte	0xff
	.zero		1


	//   ....[124]....
        /*08b4*/ 	.word	0x00007a90
        /*08b8*/ 	.word	0x000000ff
        /*08bc*/ 	.word	0x00000000
        /*08c0*/ 	.short	0x0101
        /*08c2*/ 	.byte	0x04
	.zero		1


	//   ....[125]....
        /*08c4*/ 	.word	0x000082a0
        /*08c8*/ 	.word	0x00000000
        /*08cc*/ 	.word	0x000001b0
        /*08d0*/ 	.short	0x010a
        /*08d2*/ 	.byte	0xff
	.zero		1


	//   ....[126]....
        /*08d4*/ 	.word	0x00008300
        /*08d8*/ 	.word	0x00000000
        /*08dc*/ 	.word	0x00000088
        /*08e0*/ 	.short	0x010a
        /*08e2*/ 	.byte	0xff
	.zero		1


	//   ....[127]....
        /*08e4*/ 	.word	0x00008360
        /*08e8*/ 	.word	0x00000000
        /*08ec*/ 	.word	0x00000088
        /*08f0*/ 	.short	0x010a
        /*08f2*/ 	.byte	0xff
	.zero		1


	//   ....[128]....
        /*08f4*/ 	.word	0x000083b0
        /*08f8*/ 	.word	0x00000003
        /*08fc*/ 	.word	0x00000140
        /*0900*/ 	.short	0x010a
        /*0902*/ 	.byte	0xff
	.zero		1


	//   ....[129]....
        /*0904*/ 	.word	0x00008410
        /*0908*/ 	.word	0x00000000
        /*090c*/ 	.word	0x00000000
        /*0910*/ 	.short	0x010a
        /*0912*/ 	.byte	0xff
	.zero		1


	//   ....[130]....
        /*0914*/ 	.word	0x00008470
        /*0918*/ 	.word	0x00000000
        /*091c*/ 	.word	0x00000000
        /*0920*/ 	.short	0x010a
        /*0922*/ 	.byte	0xff
	.zero		1


	//   ....[131]....
        /*0924*/ 	.word	0x000084d0
        /*0928*/ 	.word	0x00000000
        /*092c*/ 	.word	0x00000000
        /*0930*/ 	.short	0x010a
        /*0932*/ 	.byte	0xff
	.zero		1


	//   ....[132]....
        /*0934*/ 	.word	0x00008530
        /*0938*/ 	.word	0x00000000
        /*093c*/ 	.word	0x00000000
        /*0940*/ 	.short	0x010a
        /*0942*/ 	.byte	0xff
	.zero		1


	//   ....[133]....
        /*0944*/ 	.word	0x00008590
        /*0948*/ 	.word	0x00000000
        /*094c*/ 	.word	0x00000000
        /*0950*/ 	.short	0x010a
        /*0952*/ 	.byte	0xff
	.zero		1


	//   ....[134]....
        /*0954*/ 	.word	0x000085f0
        /*0958*/ 	.word	0x00000000
        /*095c*/ 	.word	0x00000000
        /*0960*/ 	.short	0x010a
        /*0962*/ 	.byte	0xff
	.zero		1


	//   ....[135]....
        /*0964*/ 	.word	0x00008650
        /*0968*/ 	.word	0x00000000
        /*096c*/ 	.word	0x00000000
        /*0970*/ 	.short	0x010a
        /*0972*/ 	.byte	0xff
	.zero		1


	//   ....[136]....
        /*0974*/ 	.word	0x000086b0
        /*0978*/ 	.word	0x00000000
        /*097c*/ 	.word	0x00000000
        /*0980*/ 	.short	0x010a
        /*0982*/ 	.byte	0xff
	.zero		1


	//   ....[137]....
        /*0984*/ 	.word	0x00008710
        /*0988*/ 	.word	0x00000000
        /*098c*/ 	.word	0x00000000
        /*0990*/ 	.short	0x010a
        /*0992*/ 	.byte	0xff
	.zero		1


	//   ....[138]....
        /*0994*/ 	.word	0x00008770
        /*0998*/ 	.word	0x00000000
        /*099c*/ 	.word	0x00000000
        /*09a0*/ 	.short	0x010a
        /*09a2*/ 	.byte	0xff
	.zero		1


	//   ....[139]....
        /*09a4*/ 	.word	0x000087d0
        /*09a8*/ 	.word	0x00000000
        /*09ac*/ 	.word	0x00000000
        /*09b0*/ 	.short	0x010a
        /*09b2*/ 	.byte	0xff
	.zero		1


	//   ....[140]....
        /*09b4*/ 	.word	0x00008830
        /*09b8*/ 	.word	0x00000000
        /*09bc*/ 	.word	0x00000000
        /*09c0*/ 	.short	0x010a
        /*09c2*/ 	.byte	0xff
	.zero		1


	//   ....[141]....
        /*09c4*/ 	.word	0x00008890
        /*09c8*/ 	.word	0x00000000
        /*09cc*/ 	.word	0x00000000
        /*09d0*/ 	.short	0x010a
        /*09d2*/ 	.byte	0xff
	.zero		1


	//   ....[142]....
        /*09d4*/ 	.word	0x000088f0
        /*09d8*/ 	.word	0x00000000
        /*09dc*/ 	.word	0x00000000
        /*09e0*/ 	.short	0x010a
        /*09e2*/ 	.byte	0xff
	.zero		1


	//   ....[143]....
        /*09e4*/ 	.word	0x00008950
        /*09e8*/ 	.word	0x00000000
        /*09ec*/ 	.word	0x00000000
        /*09f0*/ 	.short	0x010a
        /*09f2*/ 	.byte	0xff
	.zero		1


	//   ....[144]....
        /*09f4*/ 	.word	0x000089b0
        /*09f8*/ 	.word	0x00000000
        /*09fc*/ 	.word	0x00000000
        /*0a00*/ 	.short	0x010a
        /*0a02*/ 	.byte	0xff
	.zero		1


	//   ....[145]....
        /*0a04*/ 	.word	0x00008a00
        /*0a08*/ 	.word	0x00000002
        /*0a0c*/ 	.word	0x000001a0
        /*0a10*/ 	.short	0x010a
        /*0a12*/ 	.byte	0xff
	.zero		1


	//   ....[146]....
        /*0a14*/ 	.word	0x00008a60
        /*0a18*/ 	.word	0x00000002
        /*0a1c*/ 	.word	0x00000150
        /*0a20*/ 	.short	0x010a
        /*0a22*/ 	.byte	0xff
	.zero		1


	//   ....[147]....
        /*0a24*/ 	.word	0x00008ab0
        /*0a28*/ 	.word	0x00000002
        /*0a2c*/ 	.word	0x00000140
        /*0a30*/ 	.short	0x010a
        /*0a32*/ 	.byte	0xff
	.zero		1


	//   ....[148]....
        /*0a34*/ 	.word	0x00008b10
        /*0a38*/ 	.word	0x00000000
        /*0a3c*/ 	.word	0x00000150
        /*0a40*/ 	.short	0x010a
        /*0a42*/ 	.byte	0xff
	.zero		1


	//   ....[149]....
        /*0a44*/ 	.word	0x00008b60
        /*0a48*/ 	.word	0x00000000
        /*0a4c*/ 	.word	0x00000140
        /*0a50*/ 	.short	0x010a
        /*0a52*/ 	.byte	0xff
	.zero		1


	//   ....[150]....
        /*0a54*/ 	.word	0x00008bc0
        /*0a58*/ 	.word	0x00000003
        /*0a5c*/ 	.word	0x00000180
        /*0a60*/ 	.short	0x010a
        /*0a62*/ 	.byte	0xff
	.zero		1


	//   ....[151]....
        /*0a64*/ 	.word	0x00008c20
        /*0a68*/ 	.word	0x00000000
        /*0a6c*/ 	.word	0x00000000
        /*0a70*/ 	.short	0x010a
        /*0a72*/ 	.byte	0xff
	.zero		1


	//   ....[152]....
        /*0a74*/ 	.word	0x00008c80
        /*0a78*/ 	.word	0x00000000
        /*0a7c*/ 	.word	0x00000000
        /*0a80*/ 	.short	0x010a
        /*0a82*/ 	.byte	0xff
	.zero		1


	//   ....[153]....
        /*0a84*/ 	.word	0x00008ce0
        /*0a88*/ 	.word	0x00000000
        /*0a8c*/ 	.word	0x00000000
        /*0a90*/ 	.short	0x010a
        /*0a92*/ 	.byte	0xff
	.zero		1


	//   ....[154]....
        /*0a94*/ 	.word	0x00008d40
        /*0a98*/ 	.word	0x00000000
        /*0a9c*/ 	.word	0x00000000
        /*0aa0*/ 	.short	0x010a
        /*0aa2*/ 	.byte	0xff
	.zero		1


	//   ....[155]....
        /*0aa4*/ 	.word	0x00008da0
        /*0aa8*/ 	.word	0x00000000
        /*0aac*/ 	.word	0x00000000
        /*0ab0*/ 	.short	0x010a
        /*0ab2*/ 	.byte	0xff
	.zero		1


	//   ....[156]....
        /*0ab4*/ 	.word	0x00008df0
        /*0ab8*/ 	.word	0x0000000c
        /*0abc*/ 	.word	0x00000140
        /*0ac0*/ 	.short	0x010a
        /*0ac2*/ 	.byte	0xff
	.zero		1


	//   ....[157]....
        /*0ac4*/ 	.word	0x00008e50
        /*0ac8*/ 	.word	0x00000000
        /*0acc*/ 	.word	0x00000138
        /*0ad0*/ 	.short	0x010a
        /*0ad2*/ 	.byte	0xff
	.zero		1


	//   ....[158]....
        /*0ad4*/ 	.word	0x00008eb0
        /*0ad8*/ 	.word	0x00000000
        /*0adc*/ 	.word	0x00000120
        /*0ae0*/ 	.short	0x010a
        /*0ae2*/ 	.byte	0xff
	.zero		1


	//   ....[159]....
        /*0ae4*/ 	.word	0x00008f10
        /*0ae8*/ 	.word	0x00000000
        /*0aec*/ 	.word	0x00000128
        /*0af0*/ 	.short	0x010a
        /*0af2*/ 	.byte	0xff
	.zero		1


	//   ....[160]....
        /*0af4*/ 	.word	0x00008f70
        /*0af8*/ 	.word	0x00000000
        /*0afc*/ 	.word	0x00000120
        /*0b00*/ 	.short	0x010a
        /*0b02*/ 	.byte	0xff
	.zero		1


	//   ....[161]....
        /*0b04*/ 	.word	0x00008fc0
        /*0b08*/ 	.word	0x00000003
        /*0b0c*/ 	.word	0x00000140
        /*0b10*/ 	.short	0x010a
        /*0b12*/ 	.byte	0xff
	.zero		1


	//   ....[162]....
        /*0b14*/ 	.word	0x00009010
        /*0b18*/ 	.word	0x00000002
        /*0b1c*/ 	.word	0x00000110
        /*0b20*/ 	.short	0x010a
        /*0b22*/ 	.byte	0xff
	.zero		1


	//   ....[163]....
        /*0b24*/ 	.word	0x00009060
        /*0b28*/ 	.word	0x00000064
        /*0b2c*/ 	.word	0x00000160
        /*0b30*/ 	.short	0x010a
        /*0b32*/ 	.byte	0xff
	.zero		1


	//   ....[164]....
        /*0b34*/ 	.word	0x000090b0
        /*0b38*/ 	.word	0x0000006d
        /*0b3c*/ 	.word	0x00000110
        /*0b40*/ 	.short	0x010a
        /*0b42*/ 	.byte	0xff
	.zero		1


	//----- nvinfo : EIATTR_NUM_MBARRIERS
	.align		4
.L_47:
        /*0b44*/ 	.byte	0x03, 0x38
        /*0b46*/ 	.short	0x0038


	//----- nvinfo : EIATTR_EXIT_INSTR_OFFSETS
	.align		4
        /*0b48*/ 	.byte	0x04, 0x1c
        /*0b4a*/ 	.short	(.L_49 - .L_48)


	//   ....[0]....
.L_48:
        /*0b4c*/ 	.word	0x00003400


	//   ....[1]....
        /*0b50*/ 	.word	0x00003910


	//   ....[2]....
        /*0b54*/ 	.word	0x00003970


	//   ....[3]....
        /*0b58*/ 	.word	0x00004810


	//   ....[4]....
        /*0b5c*/ 	.word	0x00005620


	//   ....[5]....
        /*0b60*/ 	.word	0x00005660


	//   ....[6]....
        /*0b64*/ 	.word	0x00008290


	//----- nvinfo : EIATTR_MAX_THREADS
	.align		4
.L_49:
        /*0b68*/ 	.byte	0x04, 0x05
        /*0b6a*/ 	.short	(.L_51 - .L_50)
.L_50:
        /*0b6c*/ 	.word	0x00000100
        /*0b70*/ 	.word	0x00000001
        /*0b74*/ 	.word	0x00000001


	//----- nvinfo : EIATTR_CRS_STACK_SIZE
	.align		4
.L_51:
        /*0b78*/ 	.byte	0x04, 0x1e
        /*0b7a*/ 	.short	(.L_53 - .L_52)
.L_52:
        /*0b7c*/ 	.word	0x00000000


	//----- nvinfo : EIATTR_CBANK_PARAM_SIZE
	.align		4
.L_53:
        /*0b80*/ 	.byte	0x03, 0x19
        /*0b82*/ 	.short	0x0800


	//----- nvinfo : EIATTR_PARAM_CBANK
	.align		4
        /*0b84*/ 	.byte	0x04, 0x0a
        /*0b86*/ 	.short	(.L_55 - .L_54)
	.align		4
.L_54:
        /*0b88*/ 	.word	index@(.nv.constant0._ZN7cutlass13device_kernelINS_4gemm6kernel13GemmUniversalIN4cute5tupleIJiiiiEEENS1_10collective13CollectiveMmaINS1_35MainloopSm100TmaUmmaWarpSpecializedILi17ELi2ELi4ENS5_IJNS4_1CILi4EEENSA_ILi2EEENSA_ILi1EEEEEEEENS5_IJNSA_ILi64EEENSA_ILi128EEESG_EEENS_12float_e4m3_tENS5_IJlSD_lEEESJ_SK_NS4_8TiledMMAINS4_8MMA_AtomIJNS4_10MMA_TraitsINS4_19SM100_MMA_F8F6F4_SSEJSJ_SJ_fSG_SH_NS4_17integral_constantINS4_4UMMA5MajorELSR_0EEESS_NSP_INSQ_7ScaleInELST_0EEESU_EEEEEENS4_6LayoutINS5_IJSD_SD_SD_EEENS5_IJNSA_ILi0EEESZ_SZ_EEEEENS5_IJNS4_10UnderscoreES12_S12_EEEEENS4_23SM90_TMA_LOAD_MULTICASTENS4_14ComposedLayoutINS4_7SwizzleILi2ELi4ELi3EEENS4_18smem_ptr_flag_bitsILi8EEENSX_INS5_IJNSA_ILi8EEESG_EEENS5_IJSG_SD_EEEEEEEvNS4_8identityES15_S1F_vS1G_EENS_8epilogue10collective18CollectiveEpilogueINS1I_23Sm100TmaWarpSpecializedILi2ELi2ELi32ELb0ELb0EEEJSI_NS5_IJNSX_ISG_SD_EES1N_EEESJ_SK_SJ_SK_NS1I_6fusion15FusionCallbacksIS1M_NS1P_17LinearCombinationISJ_fSJ_fLNS_15FloatRoundStyleE2EEESI_S1O_JEEENS4_5SM1004TMEM4LOAD26SM100_TMEM_LOAD_16dp32b32xENS4_13SM90_TMA_LOADES1F_NS4_39AutoVectorizingCopyWithAssumedAlignmentILi128EEENS4_14SM90_TMA_STOREES1F_S21_S21_EEEvvEEEEvNT_6ParamsE)
        /*0b8c*/ 	.short	0x0380
        /*0b8e*/ 	.short	0x0800


	//----- nvinfo : EIATTR_SW_WAR
	.align		4
.L_55:
        /*0b90*/ 	.byte	0x04, 0x36
        /*0b92*/ 	.short	(.L_57 - .L_56)
.L_56:
        /*0b94*/ 	.word	0x00000008
.L_57:


//--------------------- .nv.callgraph             --------------------------
	.section	.nv.callgraph,"",@"SHT_CUDA_CALLGRAPH"
	.align	4
	.sectionentsize	8
	.align		4
        /*0000*/ 	.word	0x00000000
	.align		4
        /*0004*/ 	.word	0xffffffff
	.align		4
        /*0008*/ 	.word	index@(_ZN7cutlass13device_kernelINS_4gemm6kernel13GemmUniversalIN4cute5tupleIJiiiiEEENS1_10collective13CollectiveMmaINS1_35MainloopSm100TmaUmmaWarpSpecializedILi17ELi2ELi4ENS5_IJNS4_1CILi4EEENSA_ILi2EEENSA_ILi1EEEEEEEENS5_IJNSA_ILi64EEENSA_ILi128EEESG_EEENS_12float_e4m3_tENS5_IJlSD_lEEESJ_SK_NS4_8TiledMMAINS4_8MMA_AtomIJNS4_10MMA_TraitsINS4_19SM100_MMA_F8F6F4_SSEJSJ_SJ_fSG_SH_NS4_17integral_constantINS4_4UMMA5MajorELSR_0EEESS_NSP_INSQ_7ScaleInELST_0EEESU_EEEEEENS4_6LayoutINS5_IJSD_SD_SD_EEENS5_IJNSA_ILi0EEESZ_SZ_EEEEENS5_IJNS4_10UnderscoreES12_S12_EEEEENS4_23SM90_TMA_LOAD_MULTICASTENS4_14ComposedLayoutINS4_7SwizzleILi2ELi4ELi3EEENS4_18smem_ptr_flag_bitsILi8EEENSX_INS5_IJNSA_ILi8EEESG_EEENS5_IJSG_SD_EEEEEEEvNS4_8identityES15_S1F_vS1G_EENS_8epilogue10collective18CollectiveEpilogueINS1I_23Sm100TmaWarpSpecializedILi2ELi2ELi32ELb0ELb0EEEJSI_NS5_IJNSX_ISG_SD_EES1N_EEESJ_SK_SJ_SK_NS1I_6fusion15FusionCallbacksIS1M_NS1P_17LinearCombinationISJ_fSJ_fLNS_15FloatRoundStyleE2EEESI_S1O_JEEENS4_5SM1004TMEM4LOAD26SM100_TMEM_LOAD_16dp32b32xENS4_13SM90_TMA_LOADES1F_NS4_39AutoVectorizingCopyWithAssumedAlignmentILi128EEENS4_14SM90_TMA_STOREES1F_S21_S21_EEEvvEEEEvNT_6ParamsE)
	.align		4
        /*000c*/ 	.word	index@(__assertfail)
	.align		4
        /*0010*/ 	.word	0x00000000
	.align		4
        /*0014*/ 	.word	0xfffffffe
	.align		4
        /*0018*/ 	.word	0x00000000
	.align		4
        /*001c*/ 	.word	0xfffffffd
	.align		4
        /*0020*/ 	.word	0x00000000
	.align		4
        /*0024*/ 	.word	0xfffffffc


//--------------------- .nv.constant4             --------------------------
	.section	.nv.constant4,"a",@progbits
	.align	8
	.align		8
.nv.constant4:
        /*0000*/ 	.dword	__assertfail
	.align		8
        /*0008*/ 	.dword	__unnamed_1
	.align		8
        /*0010*/ 	.dword	__unnamed_2
	.align		8
        /*0018*/ 	.dword	_ZN40_INTERNAL_d29fc0e3_4_k_cu_740a8f5f_295064cuda3std3__45__cpo5beginE
	.align		8
        /*0020*/ 	.dword	_ZN40_INTERNAL_d29fc0e3_4_k_cu_740a8f5f_295064cuda3std3__45__cpo3endE
	.align		8
        /*0028*/ 	.dword	_ZN40_INTERNAL_d29fc0e3_4_k_cu_740a8f5f_295064cuda3std3__45__cpo6cbeginE
	.align		8
        /*0030*/ 	.dword	_ZN40_INTERNAL_d29fc0e3_4_k_cu_740a8f5f_295064cuda3std3__45__cpo4cendE
	.align		8
        /*0038*/ 	.dword	_ZN40_INTERNAL_d29fc0e3_4_k_cu_740a8f5f_295064cuda3std3__442_GLOBAL__N__d29fc0e3_4_k_cu_740a8f5f_295066ignoreE
	.align		8
        /*0040*/ 	.dword	_ZN40_INTERNAL_d29fc0e3_4_k_cu_740a8f5f_295064cuda3std3__419piecewise_constructE
	.align		8
        /*0048*/ 	.dword	_ZN40_INTERNAL_d29fc0e3_4_k_cu_740a8f5f_295064cuda3std3__48in_placeE
	.align		8
        /*0050*/ 	.dword	_ZN40_INTERNAL_d29fc0e3_4_k_cu_740a8f5f_295064cuda3std6ranges3__45__cpo4swapE
	.align		8
        /*0058*/ 	.dword	_ZN40_INTERNAL_d29fc0e3_4_k_cu_740a8f5f_295064cuda3std6ranges3__45__cpo9iter_moveE
	.align		8
        /*0060*/ 	.dword	_ZN40_INTERNAL_d29fc0e3_4_k_cu_740a8f5f_295064cute7productE
	.align		8
        /*0068*/ 	.dword	_ZN40_INTERNAL_d29fc0e3_4_k_cu_740a8f5f_295064cute1_E
	.align		8
        /*0070*/ 	.dword	$str$25
	.align		8
        /*0078*/ 	.dword	$str$26
	.align		8
        /*0080*/ 	.dword	$str$27
	.align		8
        /*0088*/ 	.dword	$str$28


//--------------------- .text._ZN7cutlass13device_kernelINS_4gemm6kernel13GemmUniversalIN4cute5tupleIJiiiiEEENS1_10collective13CollectiveMmaINS1_35MainloopSm100TmaUmmaWarpSpecializedILi17ELi2ELi4ENS5_IJNS4_1CILi4EEENSA_ILi2EEENSA_ILi1EEEEEEEENS5_IJNSA_ILi64EEENSA_ILi128EEESG_EEENS_12float_e4m3_tENS5_IJlSD_lEEESJ_SK_NS4_8TiledMMAINS4_8MMA_AtomIJNS4_10MMA_TraitsINS4_19SM100_MMA_F8F6F4_SSEJSJ_SJ_fSG_SH_NS4_17integral_constantINS4_4UMMA5MajorELSR_0EEESS_NSP_INSQ_7ScaleInELST_0EEESU_EEEEEENS4_6LayoutINS5_IJSD_SD_SD_EEENS5_IJNSA_ILi0EEESZ_SZ_EEEEENS5_IJNS4_10UnderscoreES12_S12_EEEEENS4_23SM90_TMA_LOAD_MULTICASTENS4_14ComposedLayoutINS4_7SwizzleILi2ELi4ELi3EEENS4_18smem_ptr_flag_bitsILi8EEENSX_INS5_IJNSA_ILi8EEESG_EEENS5_IJSG_SD_EEEEEEEvNS4_8identityES15_S1F_vS1G_EENS_8epilogue10collective18CollectiveEpilogueINS1I_23Sm100TmaWarpSpecializedILi2ELi2ELi32ELb0ELb0EEEJSI_NS5_IJNSX_ISG_SD_EES1N_EEESJ_SK_SJ_SK_NS1I_6fusion15FusionCallbacksIS1M_NS1P_17LinearCombinationISJ_fSJ_fLNS_15FloatRoundStyleE2EEESI_S1O_JEEENS4_5SM1004TMEM4LOAD26SM100_TMEM_LOAD_16dp32b32xENS4_13SM90_TMA_LOADES1F_NS4_39AutoVectorizingCopyWithAssumedAlignmentILi128EEENS4_14SM90_TMA_STOREES1F_S21_S21_EEEvvEEEEvNT_6ParamsE --------------------------
	.section	.text._ZN7cutlass13device_kernelINS_4gemm6kernel13GemmUniversalIN4cute5tupleIJiiiiEEENS1_10collective13CollectiveMmaINS1_35MainloopSm100TmaUmmaWarpSpecializedILi17ELi2ELi4ENS5_IJNS4_1CILi4EEENSA_ILi2EEENSA_ILi1EEEEEEEENS5_IJNSA_ILi64EEENSA_ILi128EEESG_EEENS_12float_e4m3_tENS5_IJlSD_lEEESJ_SK_NS4_8TiledMMAINS4_8MMA_AtomIJNS4_10MMA_TraitsINS4_19SM100_MMA_F8F6F4_SSEJSJ_SJ_fSG_SH_NS4_17integral_constantINS4_4UMMA5MajorELSR_0EEESS_NSP_INSQ_7ScaleInELST_0EEESU_EEEEEENS4_6LayoutINS5_IJSD_SD_SD_EEENS5_IJNSA_ILi0EEESZ_SZ_EEEEENS5_IJNS4_10UnderscoreES12_S12_EEEEENS4_23SM90_TMA_LOAD_MULTICASTENS4_14ComposedLayoutINS4_7SwizzleILi2ELi4ELi3EEENS4_18smem_ptr_flag_bitsILi8EEENSX_INS5_IJNSA_ILi8EEESG_EEENS5_IJSG_SD_EEEEEEEvNS4_8identityES15_S1F_vS1G_EENS_8epilogue10collective18CollectiveEpilogueINS1I_23Sm100TmaWarpSpecializedILi2ELi2ELi32ELb0ELb0EEEJSI_NS5_IJNSX_ISG_SD_EES1N_EEESJ_SK_SJ_SK_NS1I_6fusion15FusionCallbacksIS1M_NS1P_17LinearCombinationISJ_fSJ_fLNS_15FloatRoundStyleE2EEESI_S1O_JEEENS4_5SM1004TMEM4LOAD26SM100_TMEM_LOAD_16dp32b32xENS4_13SM90_TMA_LOADES1F_NS4_39AutoVectorizingCopyWithAssumedAlignmentILi128EEENS4_14SM90_TMA_STOREES1F_S21_S21_EEEvvEEEEvNT_6ParamsE,"ax",@progbits
	.align	128
.text._ZN7cutlass13device_kernelINS_4gemm6kernel13GemmUniversalIN4cute5tupleIJiiiiEEENS1_10collective13CollectiveMmaINS1_35MainloopSm100TmaUmmaWarpSpecializedILi17ELi2ELi4ENS5_IJNS4_1CILi4EEENSA_ILi2EEENSA_ILi1EEEEEEEENS5_IJNSA_ILi64EEENSA_ILi128EEESG_EEENS_12float_e4m3_tENS5_IJlSD_lEEESJ_SK_NS4_8TiledMMAINS4_8MMA_AtomIJNS4_10MMA_TraitsINS4_19SM100_MMA_F8F6F4_SSEJSJ_SJ_fSG_SH_NS4_17integral_constantINS4_4UMMA5MajorELSR_0EEESS_NSP_INSQ_7ScaleInELST_0EEESU_EEEEEENS4_6LayoutINS5_IJSD_SD_SD_EEENS5_IJNSA_ILi0EEESZ_SZ_EEEEENS5_IJNS4_10UnderscoreES12_S12_EEEEENS4_23SM90_TMA_LOAD_MULTICASTENS4_14ComposedLayoutINS4_7SwizzleILi2ELi4ELi3EEENS4_18smem_ptr_flag_bitsILi8EEENSX_INS5_IJNSA_ILi8EEESG_EEENS5_IJSG_SD_EEEEEEEvNS4_8identityES15_S1F_vS1G_EENS_8epilogue10collective18CollectiveEpilogueINS1I_23Sm100TmaWarpSpecializedILi2ELi2ELi32ELb0ELb0EEEJSI_NS5_IJNSX_ISG_SD_EES1N_EEESJ_SK_SJ_SK_NS1I_6fusion15FusionCallbacksIS1M_NS1P_17LinearCombinationISJ_fSJ_fLNS_15FloatRoundStyleE2EEESI_S1O_JEEENS4_5SM1004TMEM4LOAD26SM100_TMEM_LOAD_16dp32b32xENS4_13SM90_TMA_LOADES1F_NS4_39AutoVectorizingCopyWithAssumedAlignmentILi128EEENS4_14SM90_TMA_STOREES1F_S21_S21_EEEvvEEEEvNT_6ParamsE:
        .type           _ZN7cutlass13device_kernelINS_4gemm6kernel13GemmUniversalIN4cute5tupleIJiiiiEEENS1_10collective13CollectiveMmaINS1_35MainloopSm100TmaUmmaWarpSpecializedILi17ELi2ELi4ENS5_IJNS4_1CILi4EEENSA_ILi2EEENSA_ILi1EEEEEEEENS5_IJNSA_ILi64EEENSA_ILi128EEESG_EEENS_12float_e4m3_tENS5_IJlSD_lEEESJ_SK_NS4_8TiledMMAINS4_8MMA_AtomIJNS4_10MMA_TraitsINS4_19SM100_MMA_F8F6F4_SSEJSJ_SJ_fSG_SH_NS4_17integral_constantINS4_4UMMA5MajorELSR_0EEESS_NSP_INSQ_7ScaleInELST_0EEESU_EEEEEENS4_6LayoutINS5_IJSD_SD_SD_EEENS5_IJNSA_ILi0EEESZ_SZ_EEEEENS5_IJNS4_10UnderscoreES12_S12_EEEEENS4_23SM90_TMA_LOAD_MULTICASTENS4_14ComposedLayoutINS4_7SwizzleILi2ELi4ELi3EEENS4_18smem_ptr_flag_bitsILi8EEENSX_INS5_IJNSA_ILi8EEESG_EEENS5_IJSG_SD_EEEEEEEvNS4_8identityES15_S1F_vS1G_EENS_8epilogue10collective18CollectiveEpilogueINS1I_23Sm100TmaWarpSpecializedILi2ELi2ELi32ELb0ELb0EEEJSI_NS5_IJNSX_ISG_SD_EES1N_EEESJ_SK_SJ_SK_NS1I_6fusion15FusionCallbacksIS1M_NS1P_17LinearCombinationISJ_fSJ_fLNS_15FloatRoundStyleE2EEESI_S1O_JEEENS4_5SM1004TMEM4LOAD26SM100_TMEM_LOAD_16dp32b32xENS4_13SM90_TMA_LOADES1F_NS4_39AutoVectorizingCopyWithAssumedAlignmentILi128EEENS4_14SM90_TMA_STOREES1F_S21_S21_EEEvvEEEEvNT_6ParamsE,@function
        .size           _ZN7cutlass13device_kernelINS_4gemm6kernel13GemmUniversalIN4cute5tupleIJiiiiEEENS1_10collective13CollectiveMmaINS1_35MainloopSm100TmaUmmaWarpSpecializedILi17ELi2ELi4ENS5_IJNS4_1CILi4EEENSA_ILi2EEENSA_ILi1EEEEEEEENS5_IJNSA_ILi64EEENSA_ILi128EEESG_EEENS_12float_e4m3_tENS5_IJlSD_lEEESJ_SK_NS4_8TiledMMAINS4_8MMA_AtomIJNS4_10MMA_TraitsINS4_19SM100_MMA_F8F6F4_SSEJSJ_SJ_fSG_SH_NS4_17integral_constantINS4_4UMMA5MajorELSR_0EEESS_NSP_INSQ_7ScaleInELST_0EEESU_EEEEEENS4_6LayoutINS5_IJSD_SD_SD_EEENS5_IJNSA_ILi0EEESZ_SZ_EEEEENS5_IJNS4_10UnderscoreES12_S12_EEEEENS4_23SM90_TMA_LOAD_MULTICASTENS4_14ComposedLayoutINS4_7SwizzleILi2ELi4ELi3EEENS4_18smem_ptr_flag_bitsILi8EEENSX_INS5_IJNSA_ILi8EEESG_EEENS5_IJSG_SD_EEEEEEEvNS4_8identityES15_S1F_vS1G_EENS_8epilogue10collective18CollectiveEpilogueINS1I_23Sm100TmaWarpSpecializedILi2ELi2ELi32ELb0ELb0EEEJSI_NS5_IJNSX_ISG_SD_EES1N_EEESJ_SK_SJ_SK_NS1I_6fusion15FusionCallbacksIS1M_NS1P_17LinearCombinationISJ_fSJ_fLNS_15FloatRoundStyleE2EEESI_S1O_JEEENS4_5SM1004TMEM4LOAD26SM100_TMEM_LOAD_16dp32b32xENS4_13SM90_TMA_LOADES1F_NS4_39AutoVectorizingCopyWithAssumedAlignmentILi128EEENS4_14SM90_TMA_STOREES1F_S21_S21_EEEvvEEEEvNT_6ParamsE,(.L_x_189 - _ZN7cutlass13device_kernelINS_4gemm6kernel13GemmUniversalIN4cute5tupleIJiiiiEEENS1_10collective13CollectiveMmaINS1_35MainloopSm100TmaUmmaWarpSpecializedILi17ELi2ELi4ENS5_IJNS4_1CILi4EEENSA_ILi2EEENSA_ILi1EEEEEEEENS5_IJNSA_ILi64EEENSA_ILi128EEESG_EEENS_12float_e4m3_tENS5_IJlSD_lEEESJ_SK_NS4_8TiledMMAINS4_8MMA_AtomIJNS4_10MMA_TraitsINS4_19SM100_MMA_F8F6F4_SSEJSJ_SJ_fSG_SH_NS4_17integral_constantINS4_4UMMA5MajorELSR_0EEESS_NSP_INSQ_7ScaleInELST_0EEESU_EEEEEENS4_6LayoutINS5_IJSD_SD_SD_EEENS5_IJNSA_ILi0EEESZ_SZ_EEEEENS5_IJNS4_10UnderscoreES12_S12_EEEEENS4_23SM90_TMA_LOAD_MULTICASTENS4_14ComposedLayoutINS4_7SwizzleILi2ELi4ELi3EEENS4_18smem_ptr_flag_bitsILi8EEENSX_INS5_IJNSA_ILi8EEESG_EEENS5_IJSG_SD_EEEEEEEvNS4_8identityES15_S1F_vS1G_EENS_8epilogue10collective18CollectiveEpilogueINS1I_23Sm100TmaWarpSpecializedILi2ELi2ELi32ELb0ELb0EEEJSI_NS5_IJNSX_ISG_SD_EES1N_EEESJ_SK_SJ_SK_NS1I_6fusion15FusionCallbacksIS1M_NS1P_17LinearCombinationISJ_fSJ_fLNS_15FloatRoundStyleE2EEESI_S1O_JEEENS4_5SM1004TMEM4LOAD26SM100_TMEM_LOAD_16dp32b32xENS4_13SM90_TMA_LOADES1F_NS4_39AutoVectorizingCopyWithAssumedAlignmentILi128EEENS4_14SM90_TMA_STOREES1F_S21_S21_EEEvvEEEEvNT_6ParamsE)
        .other          _ZN7cutlass13device_kernelINS_4gemm6kernel13GemmUniversalIN4cute5tupleIJiiiiEEENS1_10collective13CollectiveMmaINS1_35MainloopSm100TmaUmmaWarpSpecializedILi17ELi2ELi4ENS5_IJNS4_1CILi4EEENSA_ILi2EEENSA_ILi1EEEEEEEENS5_IJNSA_ILi64EEENSA_ILi128EEESG_EEENS_12float_e4m3_tENS5_IJlSD_lEEESJ_SK_NS4_8TiledMMAINS4_8MMA_AtomIJNS4_10MMA_TraitsINS4_19SM100_MMA_F8F6F4_SSEJSJ_SJ_fSG_SH_NS4_17integral_constantINS4_4UMMA5MajorELSR_0EEESS_NSP_INSQ_7ScaleInELST_0EEESU_EEEEEENS4_6LayoutINS5_IJSD_SD_SD_EEENS5_IJNSA_ILi0EEESZ_SZ_EEEEENS5_IJNS4_10UnderscoreES12_S12_EEEEENS4_23SM90_TMA_LOAD_MULTICASTENS4_14ComposedLayoutINS4_7SwizzleILi2ELi4ELi3EEENS4_18smem_ptr_flag_bitsILi8EEENSX_INS5_IJNSA_ILi8EEESG_EEENS5_IJSG_SD_EEEEEEEvNS4_8identityES15_S1F_vS1G_EENS_8epilogue10collective18CollectiveEpilogueINS1I_23Sm100TmaWarpSpecializedILi2ELi2ELi32ELb0ELb0EEEJSI_NS5_IJNSX_ISG_SD_EES1N_EEESJ_SK_SJ_SK_NS1I_6fusion15FusionCallbacksIS1M_NS1P_17LinearCombinationISJ_fSJ_fLNS_15FloatRoundStyleE2EEESI_S1O_JEEENS4_5SM1004TMEM4LOAD26SM100_TMEM_LOAD_16dp32b32xENS4_13SM90_TMA_LOADES1F_NS4_39AutoVectorizingCopyWithAssumedAlignmentILi128EEENS4_14SM90_TMA_STOREES1F_S21_S21_EEEvvEEEEvNT_6ParamsE,@"STO_CUDA_ENTRY STV_DEFAULT"
_ZN7cutlass13device_kernelINS_4gemm6kernel13GemmUniversalIN4cute5tupleIJiiiiEEENS1_10collective13CollectiveMmaINS1_35MainloopSm100TmaUmmaWarpSpecializedILi17ELi2ELi4ENS5_IJNS4_1CILi4EEENSA_ILi2EEENSA_ILi1EEEEEEEENS5_IJNSA_ILi64EEENSA_ILi128EEESG_EEENS_12float_e4m3_tENS5_IJlSD_lEEESJ_SK_NS4_8TiledMMAINS4_8MMA_AtomIJNS4_10MMA_TraitsINS4_19SM100_MMA_F8F6F4_SSEJSJ_SJ_fSG_SH_NS4_17integral_constantINS4_4UMMA5MajorELSR_0EEESS_NSP_INSQ_7ScaleInELST_0EEESU_EEEEEENS4_6LayoutINS5_IJSD_SD_SD_EEENS5_IJNSA_ILi0EEESZ_SZ_EEEEENS5_IJNS4_10UnderscoreES12_S12_EEEEENS4_23SM90_TMA_LOAD_MULTICASTENS4_14ComposedLayoutINS4_7SwizzleILi2ELi4ELi3EEENS4_18smem_ptr_flag_bitsILi8EEENSX_INS5_IJNSA_ILi8EEESG_EEENS5_IJSG_SD_EEEEEEEvNS4_8identityES15_S1F_vS1G_EENS_8epilogue10collective18CollectiveEpilogueINS1I_23Sm100TmaWarpSpecializedILi2ELi2ELi32ELb0ELb0EEEJSI_NS5_IJNSX_ISG_SD_EES1N_EEESJ_SK_SJ_SK_NS1I_6fusion15FusionCallbacksIS1M_NS1P_17LinearCombinationISJ_fSJ_fLNS_15FloatRoundStyleE2EEESI_S1O_JEEENS4_5SM1004TMEM4LOAD26SM100_TMEM_LOAD_16dp32b32xENS4_13SM90_TMA_LOADES1F_NS4_39AutoVectorizingCopyWithAssumedAlignmentILi128EEENS4_14SM90_TMA_STOREES1F_S21_S21_EEEvvEEEEvNT_6ParamsE:
[----:B------:R-:W1:Y:S01]  /*0000*/  LDC R1, c[0x0][0x37c] ;  /* 0x0000df00ff017b82 */ /* 0x000e620000000800 */
[----:B------:R-:W2:Y:S01]  /*0010*/  S2R R93, SR_TID.X ;  /* 0x00000000005d7919 */ /* 0x000ea20000002100 */
[----:B------:R-:W3:Y:S01]  /*0020*/  LDCU.64 UR8, c[0x0][0x890] ;  /* 0x00011200ff0877ac */ /* 0x000ee20008000a00 */
[----:B------:R-:W-:Y:S02]  /*0030*/  PRMT R84, RZ, 0x7610, R84 ;  /* 0x00007610ff547816 */ /* 0x000fe40000000054 */
[----:B------:R-:W-:Y:S01]  /*0040*/  ELECT P3, URZ, PT ;  /* 0x0000000000ff782f */ /* 0x000fe20003860000 */
[----:B---3--:R-:W-:-:S04]  /*0050*/  UISETP.NE.U32.AND UP0, UPT, UR8, URZ, UPT ;  /* 0x000000ff0800728c */ /* 0x008fc8000bf05070 */
[----:B------:R-:W-:Y:S01]  /*0060*/  UISETP.NE.AND.EX UP0, UPT, UR9, URZ, UPT, UP0 ;  /* 0x000000ff0900728c */ /* 0x000fe2000bf05300 */
[----:B--2---:R-:W-:-:S05]  /*0070*/  SHF.R.U32.HI R85, RZ, 0x5, R93 ;  /* 0x00000005ff557819 */ /* 0x004fca000001165d */
[----:B------:R-:W2:Y:S02]  /*0080*/  SHFL.IDX PT, R0, R85, RZ, 0x1f ;  /* 0x00001fff55007589 */ /* 0x000ea400000e0000 */
[----:B--2---:R-:W-:Y:S01]  /*0090*/  R2UR UR17, R0 ;  /* 0x00000000001172ca */ /* 0x004fe200000e0000 */
[----:B-1----:R-:W-:-:S14]  /*00a0*/  BRA.U UP0, `(.L_x_0) ;  /* 0x0000000100307547 */ /* 0x002fdc000b800000 */
[----:B------:R-:W1:Y:S02]  /*00b0*/  LDCU.64 UR4, c[0x0][0x888] ;  /* 0x00011100ff0477ac */ /* 0x000e640008000a00 */
[----:B-1----:R-:W-:-:S04]  /*00c0*/  UISETP.NE.U32.AND UP0, UPT, UR4, URZ, UPT ;  /* 0x000000ff0400728c */ /* 0x002fc8000bf05070 */
[----:B------:R-:W-:-:S09]  /*00d0*/  UISETP.NE.AND.EX UP0, UPT, UR5, URZ, UPT, UP0 ;  /* 0x000000ff0500728c */ /* 0x000fd2000bf05300 */
[----:B------:R-:W-:Y:S05]  /*00e0*/  BRA.U !UP0, `(.L_x_1) ;  /* 0x0000000108147547 */ /* 0x000fea000b800000 */
[----:B------:R-:W1:Y:S01]  /*00f0*/  LDC.64 R2, c[0x0][0x888] ;  /* 0x00022200ff027b82 */ /* 0x000e620000000a00 */
[----:B------:R-:W1:Y:S02]  /*0100*/  LDCU.64 UR4, c[0x0][0x358] ;  /* 0x00006b00ff0477ac */ /* 0x000e640008000a00 */
[----:B-1----:R1:W5:Y:S01]  /*0110*/  LDG.E R41, desc[UR4][R2.64] ;  /* 0x0000000402297981 */ /* 0x002362000c1e1900 */
[----:B------:R-:W-:Y:S01]  /*0120*/  HFMA2 R84, -RZ, RZ, 0, 5.9604644775390625e-08 ;  /* 0x00000001ff547431 */ /* 0x000fe200000001ff */
[----:B------:R-:W-:Y:S05]  /*0130*/  BRA `(.L_x_0) ;  /* 0x00000000000c7947 */ /* 0x000fea0003800000 */
.L_x_1:
[----:B------:R-:W1:Y:S01]  /*0140*/  LDCU UR4, c[0x0][0x880] ;  /* 0x00011000ff0477ac */ /* 0x000e620008000800 */
[----:B------:R-:W-:Y:S01]  /*0150*/  HFMA2 R84, -RZ, RZ, 0, 5.9604644775390625e-08 ;  /* 0x00000001ff547431 */ /* 0x000fe200000001ff */
[----:B-1----:R-:W-:-:S07]  /*0160*/  MOV R41, UR4 ;  /* 0x0000000400297c02 */ /* 0x002fce0008000f00 */
.L_x_0:
[----:B------:R-:W2:Y:S02]  /*0170*/  LDCU.64 UR4, c[0x0][0x8b0] ;  /* 0x00011600ff0477ac */ /* 0x000ea40008000a00 */
[----:B--2---:R-:W-:-:S04]  /*0180*/  UISETP.NE.U32.AND UP0, UPT, UR4, URZ, UPT ;  /* 0x000000ff0400728c */ /* 0x004fc8000bf05070 */
[----:B------:R-:W-:-:S09]  /*0190*/  UISETP.NE.AND.EX UP0, UPT, UR5, URZ, UPT, UP0 ;  /* 0x000000ff0500728c */ /* 0x000fd2000bf05300 */
[----:B------:R-:W-:Y:S05]  /*01a0*/  BRA.U UP0, `(.L_x_2) ;  /* 0x0000000100287547 */ /* 0x000fea000b800000 */
[----:B------:R-:W2:Y:S02]  /*01b0*/  LDCU.64 UR4, c[0x0][0x8a8] ;  /* 0x00011500ff0477ac */ /* 0x000ea40008000a00 */
[----:B--2---:R-:W-:-:S04]  /*01c0*/  UISETP.NE.U32.AND UP0, UPT, UR4, URZ, UPT ;  /* 0x000000ff0400728c */ /* 0x004fc8000bf05070 */
[----:B------:R-:W-:-:S09]  /*01d0*/  UISETP.NE.AND.EX UP0, UPT, UR5, URZ, UPT, UP0 ;  /* 0x000000ff0500728c */ /* 0x000fd2000bf05300 */
[----:B------:R-:W-:Y:S05]  /*01e0*/  BRA.U !UP0, `(.L_x_3) ;  /* 0x0000000108107547 */ /* 0x000fea000b800000 */
[----:B------:R-:W2:Y:S01]  /*01f0*/  LDC.64 R38, c[0x0][0x8a8] ;  /* 0x00022a00ff267b82 */ /* 0x000ea20000000a00 */
[----:B------:R-:W2:Y:S02]  /*0200*/  LDCU.64 UR4, c[0x0][0x358] ;  /* 0x00006b00ff0477ac */ /* 0x000ea40008000a00 */
[----:B--2---:R2:W5:Y:S01]  /*0210*/  LDG.E R38, desc[UR4][R38.64] ;  /* 0x0000000426267981 */ /* 0x004562000c1e1900 */
[----:B------:R-:W-:Y:S05]  /*0220*/  BRA `(.L_x_2) ;  /* 0x0000000000087947 */ /* 0x000fea0003800000 */
.L_x_3:
[----:B------:R-:W2:Y:S02]  /*0230*/  LDCU UR4, c[0x0][0x8a0] ;  /* 0x00011400ff0477ac */ /* 0x000ea40008000800 */
[----:B--2---:R-:W-:Y:S02]  /*0240*/  MOV R38, UR4 ;  /* 0x0000000400267c02 */ /* 0x004fe40008000f00 */
.L_x_2:
[----:B------:R-:W-:Y:S01]  /*0250*/  IMAD.U32 R0, RZ, RZ, UR17 ;  /* 0x00000011ff007e24 */ /* 0x000fe2000f8e00ff */
[----:B------:R-:W-:Y:S04]  /*0260*/  BSSY.RECONVERGENT B0, `(.L_x_4) ;  /* 0x000000c000007945 */ /* 0x000fe80003800200 */
[C---:B------:R-:W-:Y:S02]  /*0270*/  ISETP.NE.OR P1, PT, R0.reuse, 0x1, !P3 ;  /* 0x000000010000780c */ /* 0x040fe40005f25670 */
[----:B------:R-:W-:-:S11]  /*0280*/  ISETP.NE.OR P0, PT, R0, 0x3, !P3 ;  /* 0x000000030000780c */ /* 0x000fd60005f05670 */
[----:B------:R-:W-:Y:S05]  /*0290*/  @P1 BRA `(.L_x_5) ;  /* 0x0000000000201947 */ /* 0x000fea0003800000 */
[----:B------:R-:W3:Y:S02]  /*02a0*/  LDCU.64 UR4, c[0x0][0x348] ;  /* 0x00006900ff0477ac */ /* 0x000ee40008000a00 */
[----:B---3--:R-:W-:Y:S02]  /*02b0*/  UIADD3 UR6, UP1, UPT, UR4, 0x80, URZ ;  /* 0x0000008004067890 */ /* 0x008fe4000ff3e0ff */
[----:B------:R-:W-:Y:S02]  /*02c0*/  UIADD3 UR4, UP0, UPT, UR4, 0x180, URZ ;  /* 0x0000018004047890 */ /* 0x000fe4000ff1e0ff */
[----:B------:R-:W-:Y:S02]  /*02d0*/  UIADD3.X UR7, UPT, UPT, URZ, UR5, URZ, UP1, !UPT ;  /* 0x00000005ff077290 */ /* 0x000fe40008ffe4ff */
[----:B------:R-:W-:-:S07]  /*02e0*/  UIADD3.X UR5, UPT, UPT, URZ, UR5, URZ, UP0, !UPT ;  /* 0x00000005ff057290 */ /* 0x000fce00087fe4ff */
[----:B------:R3:W-:Y:S02]  /*02f0*/  UTMACCTL.PF [UR6] ;  /* 0x00000000060079b9 */ /* 0x0007e40008040000 */
[----:B------:R3:W-:Y:S02]  /*0300*/  UTMACCTL.PF [UR4] ;  /* 0x00000000040079b9 */ /* 0x0007e40008040000 */
[----:B---3--:R-:W-:Y:S01]  /*0310*/  NOP ;  /* 0x0000000000007918 */ /* 0x008fe20000000000 */
.L_x_5:
[----:B------:R-:W-:Y:S05]  /*0320*/  BSYNC.RECONVERGENT B0 ;  /* 0x0000000000007941 */ /* 0x000fea0003800200 */
.L_x_4:
[----:B------:R-:W-:Y:S04]  /*0330*/  BSSY.RECONVERGENT B0, `(.L_x_6) ;  /* 0x000000a000007945 */ /* 0x000fe80003800200 */
        /* <DEDUP_REMOVED lines=9> */
.L_x_7:
[----:B------:R-:W-:Y:S05]  /*03d0*/  BSYNC.RECONVERGENT B0 ;  /* 0x0000000000007941 */ /* 0x000fea0003800200 */
.L_x_6:
[----:B------:R-:W3:Y:S01]  /*03e0*/  LDCU.64 UR4, c[0x0][0x888] ;  /* 0x00011100ff0477ac */ /* 0x000ee20008000a00 */
[----:B------:R-:W-:Y:S02]  /*03f0*/  UISETP.EQ.U32.AND UP1, UPT, UR8, URZ, UPT ;  /* 0x000000ff0800728c */ /* 0x000fe4000bf22070 */
[----:B------:R-:W-:Y:S02]  /*0400*/  UPLOP3.LUT UP3, UPT, UPT, UPT, UPT, 0x80, 0x8 ;  /* 0x000000000008789c */ /* 0x000fe40003f6f070 */
[----:B---3--:R-:W-:-:S04]  /*0410*/  UISETP.NE.U32.AND UP0, UPT, UR4, URZ, UPT ;  /* 0x000000ff0400728c */ /* 0x008fc8000bf05070 */
[----:B------:R-:W-:-:S04]  /*0420*/  UISETP.NE.AND.EX UP0, UPT, UR5, URZ, UPT, UP0 ;  /* 0x000000ff0500728c */ /* 0x000fc8000bf05300 */
[----:B------:R-:W-:-:S04]  /*0430*/  UISETP.EQ.OR.EX UP2, UPT, UR9, URZ, !UP0, UP1 ;  /* 0x000000ff0900728c */ /* 0x000fc8000c742710 */
[----:B------:R-:W-:-:S06]  /*0440*/  UP2UR UR4, UPR, URZ, 0x4 ;  /* 0x00000004ff047883 */ /* 0x000fcc0008000000 */
[----:B------:R-:W-:Y:S01]  /*0450*/  MOV R86, UR4 ;  /* 0x0000000400567c02 */ /* 0x000fe20008000f00 */
[----:B------:R-:W-:Y:S06]  /*0460*/  BRA.U !UP2, `(.L_x_8) ;  /* 0x000000010a207547 */ /* 0x000fec000b800000 */
[----:B------:R-:W-:Y:S01]  /*0470*/  UISETP.NE.U32.AND UP1, UPT, UR8, URZ, UPT ;  /* 0x000000ff0800728c */ /* 0x000fe2000bf25070 */
[----:B-----5:R-:W-:Y:S01]  /*0480*/  FSETP.NEU.AND P0, PT, R41, RZ, PT ;  /* 0x000000ff2900720b */ /* 0x020fe20003f0d000 */
[----:B------:R-:W-:Y:S02]  /*0490*/  USEL UR4, URZ, 0xffffffff, UP0 ;  /* 0xffffffffff047887 */ /* 0x000fe40008000000 */
[----:B------:R-:W-:-:S10]  /*04a0*/  UISETP.NE.AND.EX UP1, UPT, UR9, URZ, UPT, UP1 ;  /* 0x000000ff0900728c */ /* 0x000fd4000bf25310 */
[----:B------:R-:W-:Y:S01]  /*04b0*/  VOTEU.ANY UP0, P0 ;  /* 0x0000000000ff7886 */ /* 0x000fe20000000100 */
[----:B------:R-:W-:-:S04]  /*04c0*/  @!UP1 USEL UR4, URZ, 0xffffffff, UP0 ;  /* 0xffffffffff049887 */ /* 0x000fc80008000000 */
[----:B------:R-:W-:-:S04]  /*04d0*/  ULOP3.LUT UR4, UR4, 0x1, URZ, 0xc0, !UPT ;  /* 0x0000000104047892 */ /* 0x000fc8000f8ec0ff */
[----:B------:R-:W-:-:S11]  /*04e0*/  UISETP.NE.U32.AND UP3, UPT, UR4, 0x1, UPT ;  /* 0x000000010400788c */ /* 0x000fd6000bf65070 */
.L_x_8:
[----:B-1----:R-:W1:Y:S01]  /*04f0*/  SHFL.IDX PT, R2, R85, RZ, 0x1f ;  /* 0x00001fff55027589 */ /* 0x002e6200000e0000 */
[----:B------:R-:W-:-:S04]  /*0500*/  UISETP.NE.AND UP0, UPT, UR17, 0x2, UPT ;  /* 0x000000021100788c */ /* 0x000fc8000bf05270 */
[----:B------:R-:W-:Y:S01]  /*0510*/  USEL UR38, URZ, 0x1, UP0 ;  /* 0x00000001ff267887 */ /* 0x000fe20008000000 */
[----:B-1----:R-:W-:-:S13]  /*0520*/  ISETP.NE.AND P0, PT, R2, RZ, PT ;  /* 0x000000ff0200720c */ /* 0x002fda0003f05270 */
[----:B------:R-:W-:Y:S05]  /*0530*/  @P0 BRA `(.L_x_9) ;  /* 0x0000000000cc0947 */ /* 0x000fea0003800000 */
[----:B------:R-:W-:Y:S01]  /*0540*/  ELECT P0, URZ, PT ;  /* 0x0000000000ff782f */ /* 0x000fe20003800000 */
[----:B------:R-:W-:-:S12]  /*0550*/  BSSY.RECONVERGENT B0, `(.L_x_9) ;  /* 0x0000031000007945 */ /* 0x000fd80003800200 */
[----:B------:R-:W-:Y:S05]  /*0560*/  @!P0 BRA `(.L_x_10) ;  /* 0x0000000000bc8947 */ /* 0x000fea0003800000 */
[----:B------:R-:W1:Y:S01]  /*0570*/  S2UR UR4, SR_CgaCtaId ;  /* 0x00000000000479c3 */ /* 0x000e620000008800 */
[----:B------:R-:W-:Y:S01]  /*0580*/  UMOV UR5, 0x400 ;  /* 0x0000040000057882 */ /* 0x000fe20000000000 */
[----:B------:R-:W-:Y:S01]  /*0590*/  UMOV UR8, 0x1 ;  /* 0x0000000100087882 */ /* 0x000fe20000000000 */
[----:B------:R-:W-:Y:S01]  /*05a0*/  UMOV UR6, 0x5 ;  /* 0x0000000500067882 */ /* 0x000fe20000000000 */
[----:B------:R-:W-:-:S04]  /*05b0*/  UIADD3 UR8, UPT, UPT, -UR8, 0x100000, URZ ;  /* 0x0010000008087890 */ /* 0x000fc8000fffe1ff */
[----:B------:R-:W-:Y:S02]  /*05c0*/  USHF.L.U32 UR9, UR8, 0xb, URZ ;  /* 0x0000000b08097899 */ /* 0x000fe400080006ff */
[----:B------:R-:W-:Y:S02]  /*05d0*/  USHF.L.U32 UR8, UR8, 0x1, URZ ;  /* 0x0000000108087899 */ /* 0x000fe400080006ff */
[----:B------:R-:W-:-:S04]  /*05e0*/  UIADD3 UR6, UPT, UPT, -UR6, 0x100000, URZ ;  /* 0x0010000006067890 */ /* 0x000fc8000fffe1ff */
[----:B------:R-:W-:Y:S02]  /*05f0*/  USHF.L.U32 UR7, UR6, 0xb, URZ ;  /* 0x0000000b06077899 */ /* 0x000fe400080006ff */
[----:B------:R-:W-:Y:S02]  /*0600*/  USHF.L.U32 UR6, UR6, 0x1, URZ ;  /* 0x0000000106067899 */ /* 0x000fe400080006ff */
[----:B-1----:R-:W-:Y:S01]  /*0610*/  ULEA UR4, UR4, UR5, 0x18 ;  /* 0x0000000504047291 */ /* 0x002fe2000f8ec0ff */
[----:B------:R-:W1:Y:S11]  /*0620*/  FENCE.VIEW.ASYNC.S ;  /* 0x00000000000073c6 */ /* 0x000e760000000000 */
[----:B-1----:R1:W3:Y:S01]  /*0630*/  SYNCS.EXCH.64 URZ, [UR4], UR8 ;  /* 0x0000000804ff75b2 */ /* 0x0022e20008000100 */
[----:B------:R1:W4:Y:S01]  /*0640*/  SYNCS.EXCH.64 URZ, [UR4+0x88], UR6 ;  /* 0x0000880604ff75b2 */ /* 0x0003220008000100 */
[----:B------:R1:W1:Y:S01]  /*0650*/  SYNCS.EXCH.64 URZ, [UR4+0x8], UR8 ;  /* 0x0000080804ff75b2 */ /* 0x0002620008000100 */
        /* <DEDUP_REMOVED lines=31> */
[----:B---34-:R-:W-:Y:S01]  /*0850*/  NOP ;  /* 0x0000000000007918 */ /* 0x018fe20000000000 */
.L_x_10:
[----:B-1----:R-:W-:Y:S05]  /*0860*/  BSYNC.RECONVERGENT B0 ;  /* 0x0000000000007941 */ /* 0x002fea0003800200 */
.L_x_9:
[----:B------:R-:W1:Y:S01]  /*0870*/  SHFL.IDX PT, R2, R85, RZ, 0x1f ;  /* 0x00001fff55027589 */ /* 0x000e6200000e0000 */
[----:B------:R-:W-:Y:S01]  /*0880*/  NOP ;  /* 0x0000000000007918 */ /* 0x000fe20000000000 */
[----:B-1----:R-:W-:-:S13]  /*0890*/  ISETP.NE.AND P0, PT, R2, 0x1, PT ;  /* 0x000000010200780c */ /* 0x002fda0003f05270 */
[----:B------:R-:W-:Y:S05]  /*08a0*/  @P0 BRA `(.L_x_11) ;  /* 0x0000000000480947 */ /* 0x000fea0003800000 */
        /* <DEDUP_REMOVED lines=9> */
[----:B------:R-:W-:Y:S01]  /*0940*/  USHF.L.U32 UR6, UR6, 0x1, URZ ;  /* 0x0000000106067899 */ /* 0x000fe200080006ff */
[----:B------:R-:W-:Y:S01]  /*0950*/  ELECT P0, URZ, PT ;  /* 0x0000000000ff782f */ /* 0x000fe20003800000 */
[----:B-1----:R-:W-:Y:S01]  /*0960*/  ULEA UR4, UR4, UR5, 0x18 ;  /* 0x0000000504047291 */ /* 0x002fe2000f8ec0ff */
[----:B------:R-:W1:Y:S11]  /*0970*/  FENCE.VIEW.ASYNC.S ;  /* 0x00000000000073c6 */ /* 0x000e760000000000 */
[----:B-1----:R1:W3:Y:S01]  /*0980*/  SYNCS.EXCH.64 URZ, [UR4+0x110], UR8 ;  /* 0x0001100804ff75b2 */ /* 0x0022e20008000100 */
[----:B------:R1:W4:Y:S01]  /*0990*/  SYNCS.EXCH.64 URZ, [UR4+0x120], UR6 ;  /* 0x0001200604ff75b2 */ /* 0x0003220008000100 */
[----:B------:R1:W1:Y:S01]  /*09a0*/  SYNCS.EXCH.64 URZ, [UR4+0x118], UR8 ;  /* 0x0001180804ff75b2 */ /* 0x0002620008000100 */
[----:B------:R1:W1:Y:S01]  /*09b0*/  SYNCS.EXCH.64 URZ, [UR4+0x128], UR6 ;  /* 0x0001280604ff75b2 */ /* 0x0002620008000100 */
[----:B------:R-:W-:Y:S01]  /*09c0*/  NOP ;  /* 0x0000000000007918 */ /* 0x000fe20000000000 */
.L_x_11:
[----:B------:R-:W2:Y:S01]  /*09d0*/  SHFL.IDX PT, R2, R85, RZ, 0x1f ;  /* 0x00001fff55027589 */ /* 0x000ea200000e0000 */
[----:B------:R-:W-:Y:S01]  /*09e0*/  NOP ;  /* 0x0000000000007918 */ /* 0x000fe20000000000 */
[----:B--2---:R-:W-:-:S13]  /*09f0*/  ISETP.NE.AND P0, PT, R2, 0x3, PT ;  /* 0x000000030200780c */ /* 0x004fda0003f05270 */
[----:B------:R-:W-:Y:S05]  /*0a00*/  @P0 BRA `(.L_x_12) ;  /* 0x0000000000300947 */ /* 0x000fea0003800000 */
[----:B-1----:R-:W1:Y:S01]  /*0a10*/  S2UR UR6, SR_CgaCtaId ;  /* 0x00000000000679c3 */ /* 0x002e620000008800 */
[----:B------:R-:W-:Y:S01]  /*0a20*/  UMOV UR4, 0x400 ;  /* 0x0000040000047882 */ /* 0x000fe20000000000 */
[----:B------:R-:W-:Y:S01]  /*0a30*/  UMOV UR5, 0x20 ;  /* 0x0000002000057882 */ /* 0x000fe20000000000 */
[----:B------:R-:W-:Y:S01]  /*0a40*/  ELECT P0, URZ, PT ;  /* 0x0000000000ff782f */ /* 0x000fe20003800000 */
[----:B-1----:R-:W-:Y:S02]  /*0a50*/  ULEA UR6, UR6, UR4, 0x18 ;  /* 0x0000000406067291 */ /* 0x002fe4000f8ec0ff */
[----:B------:R-:W-:-:S04]  /*0a60*/  UIADD3 UR4, UPT, UPT, -UR5, 0x100000, URZ ;  /* 0x0010000005047890 */ /* 0x000fc8000fffe1ff */
[----:B------:R-:W-:Y:S02]  /*0a70*/  USHF.L.U32 UR5, UR4, 0xb, URZ ;  /* 0x0000000b04057899 */ /* 0x000fe400080006ff */
[----:B------:R-:W-:Y:S01]  /*0a80*/  USHF.L.U32 UR4, UR4, 0x1, URZ ;  /* 0x0000000104047899 */ /* 0x000fe200080006ff */
[----:B------:R-:W1:Y:S11]  /*0a90*/  FENCE.VIEW.ASYNC.S ;  /* 0x00000000000073c6 */ /* 0x000e760000000000 */
[----:B-1----:R2:W1:Y:S01]  /*0aa0*/  SYNCS.EXCH.64 URZ, [UR6+0x130], UR4 ;  /* 0x0001300406ff75b2 */ /* 0x0024620008000100 */
[----:B------:R2:W1:Y:S02]  /*0ab0*/  SYNCS.EXCH.64 URZ, [UR6+0x138], UR4 ;  /* 0x0001380406ff75b2 */ /* 0x0004640008000100 */
[----:B--2---:R-:W-:Y:S01]  /*0ac0*/  NOP ;  /* 0x0000000000007918 */ /* 0x004fe20000000000 */
.L_x_12:
[----:B------:R-:W2:Y:S01]  /*0ad0*/  SHFL.IDX PT, R2, R85, RZ, 0x1f ;  /* 0x00001fff55027589 */ /* 0x000ea200000e0000 */
[----:B------:R-:W-:Y:S01]  /*0ae0*/  NOP ;  /* 0x0000000000007918 */ /* 0x000fe20000000000 */
[----:B--2---:R-:W-:-:S13]  /*0af0*/  ISETP.NE.AND P0, PT, R2, 0x4, PT ;  /* 0x000000040200780c */ /* 0x004fda0003f05270 */
[----:B------:R-:W-:Y:S05]  /*0b00*/  @P0 BRA `(.L_x_13) ;  /* 0x00000000004c0947 */ /* 0x000fea0003800000 */
[----:B-1----:R-:W1:Y:S01]  /*0b10*/  S2UR UR6, SR_CgaCtaId ;  /* 0x00000000000679c3 */ /* 0x002e620000008800 */
[----:B------:R-:W-:Y:S01]  /*0b20*/  UMOV UR4, 0x720 ;  /* 0x0000072000047882 */ /* 0x000fe20000000000 */
[----:B------:R-:W-:Y:S01]  /*0b30*/  UMOV UR5, 0x400 ;  /* 0x0000040000057882 */ /* 0x000fe20000000000 */
[----:B------:R-:W-:Y:S01]  /*0b40*/  USEL UR4, UR4, 0x620, UP3 ;  /* 0x0000062004047887 */ /* 0x000fe20009800000 */
[----:B------:R-:W-:Y:S01]  /*0b50*/  UMOV UR8, 0x1 ;  /* 0x0000000100087882 */ /* 0x000fe20000000000 */
[----:B------:R-:W-:Y:S01]  /*0b60*/  ELECT P0, URZ, PT ;  /* 0x0000000000ff782f */ /* 0x000fe20003800000 */
[----:B------:R-:W-:-:S04]  /*0b70*/  UIADD3 UR8, UPT, UPT, -UR8, 0x100000, URZ ;  /* 0x0010000008087890 */ /* 0x000fc8000fffe1ff */
[----:B------:R-:W-:Y:S02]  /*0b80*/  USHF.L.U32 UR9, UR8, 0xb, URZ ;  /* 0x0000000b08097899 */ /* 0x000fe400080006ff */
[----:B------:R-:W-:Y:S02]  /*0b90*/  USHF.L.U32 UR8, UR8, 0x1, URZ ;  /* 0x0000000108087899 */ /* 0x000fe400080006ff */
[----:B-1----:R-:W-:Y:S02]  /*0ba0*/  ULEA UR6, UR6, UR5, 0x18 ;  /* 0x0000000506067291 */ /* 0x002fe4000f8ec0ff */
[----:B------:R-:W-:-:S04]  /*0bb0*/  UIADD3 UR4, UPT, UPT, -UR4, 0x100000, URZ ;  /* 0x0010000004047890 */ /* 0x000fc8000fffe1ff */
[----:B------:R-:W-:Y:S02]  /*0bc0*/  USHF.L.U32 UR5, UR4, 0xb, URZ ;  /* 0x0000000b04057899 */ /* 0x000fe400080006ff */
[----:B------:R-:W-:Y:S01]  /*0bd0*/  USHF.L.U32 UR4, UR4, 0x1, URZ ;  /* 0x0000000104047899 */ /* 0x000fe200080006ff */
[----:B------:R-:W1:Y:S03]  /*0be0*/  FENCE.VIEW.ASYNC.S ;  /* 0x00000000000073c6 */ /* 0x000e660000000000 */
[----:B-1----:R2:W1:Y:S08]  /*0bf0*/  SYNCS.EXCH.64 URZ, [UR6+0x140], UR8 ;  /* 0x0001400806ff75b2 */ /* 0x0024700008000100 */
[----:B------:R2:W1:Y:S01]  /*0c00*/  SYNCS.EXCH.64 URZ, [UR6+0x150], UR4 ;  /* 0x0001500406ff75b2 */ /* 0x0004620008000100 */
[----:B------:R2:W1:Y:S01]  /*0c10*/  SYNCS.EXCH.64 URZ, [UR6+0x148], UR8 ;  /* 0x0001480806ff75b2 */ /* 0x0004620008000100 */
[----:B------:R2:W1:Y:S02]  /*0c20*/  SYNCS.EXCH.64 URZ, [UR6+0x158], UR4 ;  /* 0x0001580406ff75b2 */ /* 0x0004640008000100 */
[----:B--2---:R-:W-:Y:S01]  /*0c30*/  NOP ;  /* 0x0000000000007918 */ /* 0x004fe20000000000 */
.L_x_13:
[----:B------:R-:W2:Y:S01]  /*0c40*/  SHFL.IDX PT, R2, R85, RZ, 0x1f ;  /* 0x00001fff55027589 */ /* 0x000ea200000e0000 */
[----:B------:R-:W-:Y:S01]  /*0c50*/  NOP ;  /* 0x0000000000007918 */ /* 0x000fe20000000000 */
[----:B--2---:R-:W-:-:S13]  /*0c60*/  ISETP.NE.AND P0, PT, R2, 0x5, PT ;  /* 0x000000050200780c */ /* 0x004fda0003f05270 */
[----:B------:R-:W-:Y:S05]  /*0c70*/  @P0 BRA `(.L_x_14) ;  /* 0x0000000000580947 */ /* 0x000fea0003800000 */
[----:B-1----:R-:W1:Y:S01]  /*0c80*/  S2UR UR4, SR_CgaCtaId ;  /* 0x00000000000479c3 */ /* 0x002e620000008800 */
        /* <DEDUP_REMOVED lines=12> */
[----:B-1----:R2:W1:Y:S01]  /*0d50*/  SYNCS.EXCH.64 URZ, [UR4+0x160], UR8 ;  /* 0x0001600804ff75b2 */ /* 0x0024620008000100 */
[----:B------:R2:W1:Y:S01]  /*0d60*/  SYNCS.EXCH.64 URZ, [UR4+0x180], UR6 ;  /* 0x0001800604ff75b2 */ /* 0x0004620008000100 */
[----:B------:R2:W1:Y:S01]  /*0d70*/  SYNCS.EXCH.64 URZ, [UR4+0x168], UR8 ;  /* 0x0001680804ff75b2 */ /* 0x0004620008000100 */
[----:B------:R2:W1:Y:S01]  /*0d80*/  SYNCS.EXCH.64 URZ, [UR4+0x188], UR6 ;  /* 0x0001880604ff75b2 */ /* 0x0004620008000100 */
[----:B------:R2:W1:Y:S01]  /*0d90*/  SYNCS.EXCH.64 URZ, [UR4+0x170], UR8 ;  /* 0x0001700804ff75b2 */ /* 0x0004620008000100 */
[----:B------:R2:W1:Y:S01]  /*0da0*/  SYNCS.EXCH.64 URZ, [UR4+0x190], UR6 ;  /* 0x0001900604ff75b2 */ /* 0x0004620008000100 */
[----:B------:R2:W1:Y:S01]  /*0db0*/  SYNCS.EXCH.64 URZ, [UR4+0x178], UR8 ;  /* 0x0001780804ff75b2 */ /* 0x0004620008000100 */
[----:B------:R2:W1:Y:S02]  /*0dc0*/  SYNCS.EXCH.64 URZ, [UR4+0x198], UR6 ;  /* 0x0001980604ff75b2 */ /* 0x0004640008000100 */
[----:B--2---:R-:W-:Y:S01]  /*0dd0*/  NOP ;  /* 0x0000000000007918 */ /* 0x004fe20000000000 */
.L_x_14:
[----:B------:R-:W2:Y:S01]  /*0de0*/  SHFL.IDX PT, R2, R85, RZ, 0x1f ;  /* 0x00001fff55027589 */ /* 0x000ea200000e0000 */
[----:B------:R-:W-:Y:S01]  /*0df0*/  NOP ;  /* 0x0000000000007918 */ /* 0x000fe20000000000 */
[----:B--2---:R-:W-:-:S13]  /*0e00*/  ISETP.NE.AND P0, PT, R2, 0x3, PT ;  /* 0x000000030200780c */ /* 0x004fda0003f05270 */
[----:B------:R-:W-:Y:S05]  /*0e10*/  @P0 BRA `(.L_x_15) ;  /* 0x0000000000380947 */ /* 0x000fea0003800000 */
[----:B------:R-:W2:Y:S01]  /*0e20*/  S2UR UR5, SR_CgaCtaId ;  /* 0x00000000000579c3 */ /* 0x000ea20000008800 */
[----:B-1----:R-:W-:Y:S01]  /*0e30*/  UMOV UR4, 0x400 ;  /* 0x0000040000047882 */ /* 0x002fe20000000000 */
[----:B------:R-:W-:Y:S01]  /*0e40*/  UMOV UR6, 0x20 ;  /* 0x0000002000067882 */ /* 0x000fe20000000000 */
[----:B------:R-:W-:Y:S01]  /*0e50*/  ELECT P0, URZ, PT ;  /* 0x0000000000ff782f */ /* 0x000fe20003800000 */
[----:B------:R-:W-:-:S04]  /*0e60*/  UIADD3 UR6, UPT, UPT, -UR6, 0x100000, URZ ;  /* 0x0010000006067890 */ /* 0x000fc8000fffe1ff */
[----:B------:R-:W-:Y:S02]  /*0e70*/  USHF.L.U32 UR7, UR6, 0xb, URZ ;  /* 0x0000000b06077899 */ /* 0x000fe400080006ff */
[----:B------:R-:W-:Y:S02]  /*0e80*/  USHF.L.U32 UR6, UR6, 0x1, URZ ;  /* 0x0000000106067899 */ /* 0x000fe400080006ff */
[----:B--2---:R-:W-:Y:S01]  /*0e90*/  ULEA UR4, UR5, UR4, 0x18 ;  /* 0x0000000405047291 */ /* 0x004fe2000f8ec0ff */
[----:B------:R-:W1:Y:S11]  /*0ea0*/  FENCE.VIEW.ASYNC.S ;  /* 0x00000000000073c6 */ /* 0x000e760000000000 */
[----:B-1----:R2:W1:Y:S01]  /*0eb0*/  SYNCS.EXCH.64 URZ, [UR4+0x1a0], UR6 ;  /* 0x0001a00604ff75b2 */ /* 0x0024620008000100 */
[----:B------:R2:W1:Y:S01]  /*0ec0*/  SYNCS.EXCH.64 URZ, [UR4+0x1b0], UR6 ;  /* 0x0001b00604ff75b2 */ /* 0x0004620008000100 */
[----:B------:R2:W1:Y:S01]  /*0ed0*/  SYNCS.EXCH.64 URZ, [UR4+0x1a8], UR6 ;  /* 0x0001a80604ff75b2 */ /* 0x0004620008000100 */
[----:B------:R2:W1:Y:S02]  /*0ee0*/  SYNCS.EXCH.64 URZ, [UR4+0x1b8], UR6 ;  /* 0x0001b80604ff75b2 */ /* 0x0004640008000100 */
[----:B--2---:R-:W-:Y:S01]  /*0ef0*/  NOP ;  /* 0x0000000000007918 */ /* 0x004fe20000000000 */
.L_x_15:
[----:B-1----:R-:W1:Y:S01]  /*0f00*/  LDCU UR4, c[0x0][0x36c] ;  /* 0x00006d80ff0477ac */ /* 0x002e620008000800 */
[----:B------:R-:W-:Y:S01]  /*0f10*/  ISETP.NE.OR P3, PT, R0, 0x2, !P3 ;  /* 0x000000020000780c */ /* 0x000fe20005f65670 */
[----:B------:R-:W-:Y:S01]  /*0f20*/  NOP ;  /* 0x0000000000007918 */ /* 0x000fe20000000000 */
[----:B------:R-:W-:Y:S01]  /*0f30*/  LOP3.LUT R0, R93, 0x1f, RZ, 0xc0, !PT ;  /* 0x0000001f5d007812 */ /* 0x000fe200078ec0ff */
[----:B------:R-:W-:Y:S02]  /*0f40*/  UISETP.NE.AND UP4, UPT, UR17, URZ, UPT ;  /* 0x000000ff1100728c */ /* 0x000fe4000bf85270 */
[----:B-1----:R-:W-:-:S09]  /*0f50*/  UISETP.EQ.U32.AND UP5, UPT, UR4, 0x1, UPT ;  /* 0x000000010400788c */ /* 0x002fd2000bfa2070 */
[----:B------:R-:W-:Y:S05]  /*0f60*/  BRA.U !UP5, `(.L_x_16) ;  /* 0x000000010d087547 */ /* 0x000fea000b800000 */
[----:B---34-:R-:W-:Y:S01]  /*0f70*/  UCGABAR_ARV ;  /* 0x00000000000079c7 */ /* 0x018fe20008000000 */
[----:B------:R-:W-:Y:S05]  /*0f80*/  BRA `(.L_x_17) ;  /* 0x0000000000047947 */ /* 0x000fea0003800000 */
.L_x_16:
[----:B---34-:R-:W-:Y:S01]  /*0f90*/  NOP ;  /* 0x0000000000007918 */ /* 0x018fe20000000000 */
.L_x_17:
[----:B------:R-:W1:Y:S01]  /*0fa0*/  S2UR UR16, SR_CTAID.X ;  /* 0x00000000001079c3 */ /* 0x000e620000002500 */
[----:B------:R-:W-:-:S05]  /*0fb0*/  CS2R.32 R3, SR_CgaSize ;  /* 0x0000000000037805 */ /* 0x000fca0000008a00 */
[----:B------:R-:W-:-:S05]  /*0fc0*/  IMAD R3, R3, -0xa0, RZ ;  /* 0xffffff6003037824 */ /* 0x000fca00078e02ff */
[----:B------:R-:W-:-:S14]  /*0fd0*/  R2UR UR5, R3 ;  /* 0x00000000030572ca */ /* 0x000fdc00000e0000 */
[----:B------:R-:W2:Y:S01]  /*0fe0*/  LDCU UR5, c[0x0][UR5+0x2b0] ;  /* 0x00005600050577ac */ /* 0x000ea20008000800 */
[----:B------:R-:W-:-:S05]  /*0ff0*/  CS2R.32 R3, SR_CgaSize ;  /* 0x0000000000037805 */ /* 0x000fca0000008a00 */
[----:B------:R-:W-:-:S05]  /*1000*/  IMAD R3, R3, -0xa0, RZ ;  /* 0xffffff6003037824 */ /* 0x000fca00078e02ff */
[----:B------:R-:W-:-:S14]  /*1010*/  R2UR UR4, R3 ;  /* 0x00000000030472ca */ /* 0x000fdc00000e0000 */
[----:B------:R-:W3:Y:S01]  /*1020*/  LDCU UR4, c[0x0][UR4+0x2b4] ;  /* 0x00005680040477ac */ /* 0x000ee20008000800 */
[----:B------:R-:W4:Y:S01]  /*1030*/  S2UR UR20, SR_CTAID.Y ;  /* 0x00000000001479c3 */ /* 0x000f220000002600 */
[----:B------:R-:W-:-:S05]  /*1040*/  CS2R.32 R3, SR_CgaSize ;  /* 0x0000000000037805 */ /* 0x000fca0000008a00 */
[----:B------:R-:W-:-:S05]  /*1050*/  IMAD R3, R3, -0xa0, RZ ;  /* 0xffffff6003037824 */ /* 0x000fca00078e02ff */
[----:B------:R-:W-:-:S14]  /*1060*/  R2UR UR59, R3 ;  /* 0x00000000033b72ca */ /* 0x000fdc00000e0000 */
[----:B------:R-:W3:Y:S01]  /*1070*/  LDCU UR59, c[0x0][UR59+0x2a0] ;  /* 0x000054003b3b77ac */ /* 0x000ee20008000800 */
[----:B------:R-:W-:-:S05]  /*1080*/  CS2R.32 R3, SR_CgaSize ;  /* 0x0000000000037805 */ /* 0x000fca0000008a00 */
[----:B------:R-:W-:-:S05]  /*1090*/  IMAD R3, R3, -0xa0, RZ ;  /* 0xffffff6003037824 */ /* 0x000fca00078e02ff */
[----:B------:R-:W-:-:S14]  /*10a0*/  R2UR UR62, R3 ;  /* 0x00000000033e72ca */ /* 0x000fdc00000e0000 */
[----:B------:R-:W3:Y:S01]  /*10b0*/  LDCU UR62, c[0x0][UR62+0x2a4] ;  /* 0x000054803e3e77ac */ /* 0x000ee20008000800 */
[----:B------:R-:W3:Y:S01]  /*10c0*/  S2UR UR7, SR_CgaCtaId ;  /* 0x00000000000779c3 */ /* 0x000ee20000008800 */
[----:B------:R-:W3:Y:S01]  /*10d0*/  LDCU UR21, c[0x0][0xb24] ;  /* 0x00016480ff1577ac */ /* 0x000ee20008000800 */
[----:B------:R-:W3:Y:S01]  /*10e0*/  LDCU UR42, c[0x0][0xb24] ;  /* 0x00016480ff2a77ac */ /* 0x000ee20008000800 */
[----:B-1----:R-:W-:Y:S01]  /*10f0*/  I2FP.F32.U32 R3, UR16 ;  /* 0x0000001000037c45 */ /* 0x002fe20008201000 */
[----:B------:R-:W1:Y:S04]  /*1100*/  LDCU UR29, c[0x0][0xb30] ;  /* 0x00016600ff1d77ac */ /* 0x000e680008000800 */
[----:B--2---:R-:W-:Y:S01]  /*1110*/  FMUL R3, R3, UR5 ;  /* 0x0000000503037c20 */ /* 0x004fe20008400000 */
[----:B------:R-:W-:Y:S01]  /*1120*/  UMOV UR34, 0x11 ;  /* 0x0000001100227882 */ /* 0x000fe20000000000 */
[----:B----4-:R-:W-:-:S04]  /*1130*/  I2FP.F32.U32 R2, UR20 ;  /* 0x0000001400027c45 */ /* 0x010fc80008201000 */
[----:B------:R-:W2:Y:S01]  /*1140*/  F2I.U32.TRUNC.NTZ R3, R3 ;  /* 0x0000000300037305 */ /* 0x000ea2000020f000 */
[----:B---3--:R-:W-:Y:S01]  /*1150*/  FMUL R2, R2, UR4 ;  /* 0x0000000402027c20 */ /* 0x008fe20008400000 */
[----:B------:R-:W-:Y:S02]  /*1160*/  ULOP3.LUT UR5, UR7, 0x4, URZ, 0xc0, !UPT ;  /* 0x0000000407057892 */ /* 0x000fe4000f8ec0ff */
[----:B------:R-:W-:-:S04]  /*1170*/  ULOP3.LUT UR49, UR7, 0x3, URZ, 0xc0, !UPT ;  /* 0x0000000307317892 */ /* 0x000fc8000f8ec0ff */
[----:B------:R-:W3:Y:S01]  /*1180*/  F2I.U32.TRUNC.NTZ R2, R2 ;  /* 0x0000000200027305 */ /* 0x000ee2000020f000 */
[----:B------:R-:W-:Y:S02]  /*1190*/  UISETP.GT.U32.AND UP0, UPT, UR5, 0xffff, UPT ;  /* 0x0000ffff0500788c */ /* 0x000fe4000bf04070 */
[----:B------:R-:W-:Y:S02]  /*11a0*/  UISETP.GT.U32.AND UP1, UPT, UR49, 0xffff, UPT ;  /* 0x0000ffff3100788c */ /* 0x000fe4000bf24070 */
[----:B------:R-:W-:Y:S01]  /*11b0*/  USEL UR26, UR5, 0xffff, !UP0 ;  /* 0x0000ffff051a7887 */ /* 0x000fe2000c000000 */
[----:B--2---:R-:W-:Y:S01]  /*11c0*/  R2UR UR4, R3 ;  /* 0x00000000030472ca */ /* 0x004fe200000e0000 */
[----:B------:R-:W-:Y:S02]  /*11d0*/  USHF.R.U32.HI UR32, URZ, 0x2, UR7 ;  /* 0x00000002ff207899 */ /* 0x000fe40008011607 */
[----:B------:R-:W-:Y:S02]  /*11e0*/  USHF.L.U32 UR31, UR7, 0x9, URZ ;  /* 0x00000009071f7899 */ /* 0x000fe400080006ff */
[----:B------:R-:W-:-:S02]  /*11f0*/  USHF.L.U32 UR30, UR7, 0xb, URZ ;  /* 0x0000000b071e7899 */ /* 0x000fc400080006ff */
[----:B------:R-:W-:Y:S01]  /*1200*/  USEL UR27, UR49, 0xffff, !UP1 ;  /* 0x0000ffff311b7887 */ /* 0x000fe2000c800000 */
[----:B---3--:R-:W-:Y:S02]  /*1210*/  R2UR UR6, R2 ;  /* 0x00000000020672ca */ /* 0x008fe400000e0000 */
[----:B------:R-:W-:-:S03]  /*1220*/  PRMT R2, RZ, 0x7610, R2 ;  /* 0x00007610ff027816 */ /* 0x000fc60000000002 */
[----:B------:R-:W-:-:S04]  /*1230*/  UIADD3 UR5, UPT, UPT, -UR4, URZ, URZ ;  /* 0x000000ff04057290 */ /* 0x000fc8000fffe1ff */
[----:B------:R-:W-:-:S04]  /*1240*/  UIMAD UR59, UR59, UR5, UR16 ;  /* 0x000000053b3b72a4 */ /* 0x000fc8000f8e0210 */
[----:B------:R-:W-:-:S04]  /*1250*/  UIADD3 UR4, UPT, UPT, -UR6, URZ, URZ ;  /* 0x000000ff06047290 */ /* 0x000fc8000fffe1ff */
[----:B------:R-:W-:Y:S01]  /*1260*/  UIMAD UR62, UR62, UR4, UR20 ;  /* 0x000000043e3e72a4 */ /* 0x000fe2000f8e0214 */
[----:B-1----:R-:W-:Y:S11]  /*1270*/  BRA.U UP4, `(.L_x_18) ;  /* 0x00000001046c7547 */ /* 0x002ff6000b800000 */
[----:B------:R-:W-:Y:S02]  /*1280*/  UISETP.NE.AND UP0, UPT, UR62, URZ, UPT ;  /* 0x000000ff3e00728c */ /* 0x000fe4000bf05270 */
[----:B------:R-:W-:Y:S02]  /*1290*/  UISETP.NE.AND UP1, UPT, UR62, 0x1, UPT ;  /* 0x000000013e00788c */ /* 0x000fe4000bf25270 */
[----:B------:R-:W-:Y:S02]  /*12a0*/  UISETP.NE.AND UP2, UPT, UR59, URZ, UP0 ;  /* 0x000000ff3b00728c */ /* 0x000fe40008745270 */
[----:B------:R-:W-:Y:S02]  /*12b0*/  USEL UR4, URZ, 0x10, UP1 ;  /* 0x00000010ff047887 */ /* 0x000fe40008800000 */
[----:B------:R-:W-:Y:S02]  /*12c0*/  USEL UR11, URZ, 0x1, UP2 ;  /* 0x00000001ff0b7887 */ /* 0x000fe40009000000 */
[----:B------:R-:W-:-:S02]  /*12d0*/  UISETP.NE.AND UP2, UPT, UR59, URZ, UPT ;  /* 0x000000ff3b00728c */ /* 0x000fc4000bf45270 */
[----:B------:R-:W-:Y:S02]  /*12e0*/  USEL UR5, URZ, 0x2, UP0 ;  /* 0x00000002ff057887 */ /* 0x000fe40008000000 */
[----:B------:R-:W-:Y:S02]  /*12f0*/  USEL UR9, UR4, 0x10, UP2 ;  /* 0x0000001004097887 */ /* 0x000fe40009000000 */
[----:B------:R-:W-:Y:S02]  /*1300*/  UISETP.NE.AND UP2, UPT, UR59, 0x1, UPT ;  /* 0x000000013b00788c */ /* 0x000fe4000bf45270 */
[----:B------:R-:W-:Y:S02]  /*1310*/  USEL UR4, URZ, 0x20, UP1 ;  /* 0x00000020ff047887 */ /* 0x000fe40008800000 */
[----:B------:R-:W-:Y:S02]  /*1320*/  USEL UR7, UR5, 0x2, UP2 ;  /* 0x0000000205077887 */ /* 0x000fe40009000000 */
[----:B------:R-:W-:-:S02]  /*1330*/  USEL UR10, UR4, 0x20, UP2 ;  /* 0x00000020040a7887 */ /* 0x000fc40009000000 */
[----:B------:R-:W-:Y:S02]  /*1340*/  UISETP.NE.AND UP2, UPT, UR59, 0x2, UPT ;  /* 0x000000023b00788c */ /* 0x000fe4000bf45270 */
[----:B------:R-:W-:Y:S02]  /*1350*/  USEL UR6, URZ, 0x4, UP0 ;  /* 0x00000004ff067887 */ /* 0x000fe40008000000 */
[----:B------:R-:W-:Y:S02]  /*1360*/  USEL UR4, URZ, 0x8, UP0 ;  /* 0x00000008ff047887 */ /* 0x000fe40008000000 */
[----:B------:R-:W-:Y:S02]  /*1370*/  USEL UR5, URZ, 0x40, UP1 ;  /* 0x00000040ff057887 */ /* 0x000fe40008800000 */
[----:B------:R-:W-:Y:S02]  /*1380*/  USEL UR8, UR6, 0x4, UP2 ;  /* 0x0000000406087887 */ /* 0x000fe40009000000 */
[----:B------:R-:W-:-:S02]  /*1390*/  UISETP.NE.AND UP0, UPT, UR59, 0x3, UPT ;  /* 0x000000033b00788c */ /* 0x000fc4000bf05270 */
[----:B------:R-:W-:Y:S02]  /*13a0*/  UIADD3 UR6, UPT, UPT, UR7, UR9, UR11 ;  /* 0x0000000907067290 */ /* 0x000fe4000fffe00b */
[----:B------:R-:W-:Y:S02]  /*13b0*/  USEL UR7, UR5, 0x40, UP2 ;  /* 0x0000004005077887 */ /* 0x000fe40009000000 */
[----:B------:R-:W-:Y:S02]  /*13c0*/  USEL UR12, URZ, 0x80, UP1 ;  /* 0x00000080ff0c7887 */ /* 0x000fe40008800000 */
[----:B------:R-:W-:Y:S02]  /*13d0*/  USEL UR4, UR4, 0x8, UP0 ;  /* 0x0000000804047887 */ /* 0x000fe40008000000 */
[----:B------:R-:W-:Y:S02]  /*13e0*/  UIADD3 UR5, UPT, UPT, UR8, UR10, UR6 ;  /* 0x0000000a08057290 */ /* 0x000fe4000fffe006 */
[----:B------:R-:W-:-:S02]  /*13f0*/  USEL UR6, UR12, 0x80, UP0 ;  /* 0x000000800c067887 */ /* 0x000fc40008000000 */
[----:B------:R-:W-:-:S04]  /*1400*/  UIADD3 UR4, UPT, UPT, UR4, UR7, UR5 ;  /* 0x0000000704047290 */ /* 0x000fc8000fffe005 */
[----:B------:R-:W-:-:S06]  /*1410*/  UIADD3 UR4, UPT, UPT, UR4, UR6, URZ ;  /* 0x0000000604047290 */ /* 0x000fcc000fffe0ff */
[----:B------:R-:W-:-:S07]  /*1420*/  MOV R2, UR4 ;  /* 0x0000000400027c02 */ /* 0x000fce0008000f00 */
.L_x_18:
[----:B------:R-:W1:Y:S01]  /*1430*/  S2UR UR36, SR_CTAID.Z ;  /* 0x00000000002479c3 */ /* 0x000e620000002700 */
[----:B------:R-:W-:Y:S01]  /*1440*/  UISETP.GE.AND UP0, UPT, UR21, 0x1, UPT ;  /* 0x000000011500788c */ /* 0x000fe2000bf06270 */
[----:B------:R-:W-:-:S08]  /*1450*/  UMOV UR33, 0xf ;  /* 0x0000000f00217882 */ /* 0x000fd00000000000 */
[----:B------:R-:W-:Y:S05]  /*1460*/  BRA.U !UP0, `(.L_x_19) ;  /* 0x0000000108d47547 */ /* 0x000fea000b800000 */
[----:B------:R-:W2:Y:S01]  /*1470*/  LDCU.128 UR12, c[0x0][0xb10] ;  /* 0x00016200ff0c77ac */ /* 0x000ea20008000c00 */
[----:B------:R-:W3:Y:S01]  /*1480*/  LDCU UR6, c[0x0][0x370] ;  /* 0x00006e00ff0677ac */ /* 0x000ee20008000800 */
[----:B------:R-:W4:Y:S01]  /*1490*/  LDCU UR5, c[0x0][0x374] ;  /* 0x00006e80ff0577ac */ /* 0x000f220008000800 */
[----:B------:R-:W1:Y:S01]  /*14a0*/  LDCU UR28, c[0x0][0xb0c] ;  /* 0x00016180ff1c77ac */ /* 0x000e620008000800 */
[----:B------:R-:W1:Y:S01]  /*14b0*/  LDCU UR4, c[0x0][0xb20] ;  /* 0x00016400ff0477ac */ /* 0x000e620008000800 */
[----:B------:R-:W1:Y:S01]  /*14c0*/  LDCU.64 UR8, c[0x0][0xb28] ;  /* 0x00016500ff0877ac */ /* 0x000e620008000a00 */
[----:B--2---:R-:W-:Y:S02]  /*14d0*/  UISETP.NE.AND UP0, UPT, UR14, 0x1, UPT ;  /* 0x000000010e00788c */ /* 0x004fe4000bf05270 */
[----:B----4-:R-:W-:Y:S02]  /*14e0*/  UIMAD.WIDE.U32 UR10, UR5, UR15, URZ ;  /* 0x0000000f050a72a5 */ /* 0x010fe4000f8e00ff */
[----:B---3--:R-:W-:-:S02]  /*14f0*/  UIMAD.WIDE.U32 UR22, UR6, UR12, URZ ;  /* 0x0000000c061672a5 */ /* 0x008fc4000f8e00ff */
[----:B-1----:R-:W-:Y:S02]  /*1500*/  UISETP.NE.AND UP1, UPT, UR28, 0x1, UPT ;  /* 0x000000011c00788c */ /* 0x002fe4000bf25270 */
[----:B------:R-:W-:Y:S01]  /*1510*/  UISETP.NE.AND UP2, UPT, UR21, 0x1, UPT ;  /* 0x000000011500788c */ /* 0x000fe2000bf45270 */
[----:B------:R-:W-:Y:S02]  /*1520*/  UMOV UR10, UR11 ;  /* 0x0000000b000a7c82 */ /* 0x000fe40008000000 */
[----:B------:R-:W-:Y:S01]  /*1530*/  UMOV UR22, UR23 ;  /* 0x0000001700167c82 */ /* 0x000fe20008000000 */
[----:B------:R-:W-:Y:S02]  /*1540*/  @UP0 USHF.R.U32.HI UR5, URZ, UR4, UR10 ;  /* 0x00000004ff050299 */ /* 0x000fe4000801160a */
[----:B------:R-:W-:Y:S02]  /*1550*/  UIMAD.WIDE.U32 UR24, UR20, UR15, URZ ;  /* 0x0000000f141872a5 */ /* 0x000fe4000f8e00ff */
[----:B------:R-:W-:-:S02]  /*1560*/  UIMAD.WIDE.U32 UR10, UR5, UR8, URZ ;  /* 0x00000008050a72a5 */ /* 0x000fc4000f8e00ff */
[----:B------:R-:W-:Y:S02]  /*1570*/  @UP1 USHF.R.U32.HI UR6, URZ, UR13, UR22 ;  /* 0x0000000dff061299 */ /* 0x000fe40008011616 */
[----:B------:R-:W-:Y:S02]  /*1580*/  UIMAD.WIDE.U32 UR18, UR16, UR12, URZ ;  /* 0x0000000c101272a5 */ /* 0x000fe4000f8e00ff */
[----:B------:R-:W-:Y:S01]  /*1590*/  UIMAD.WIDE.U32 UR22, UR6, UR8, URZ ;  /* 0x00000008061672a5 */ /* 0x000fe2000f8e00ff */
[----:B------:R-:W-:Y:S01]  /*15a0*/  UMOV UR24, UR25 ;  /* 0x0000001900187c82 */ /* 0x000fe20008000000 */
[----:B------:R-:W-:Y:S01]  /*15b0*/  UMOV UR10, UR11 ;  /* 0x0000000b000a7c82 */ /* 0x000fe20008000000 */
[----:B------:R-:W-:Y:S02]  /*15c0*/  USHF.R.U32.HI UR24, URZ, UR4, UR24 ;  /* 0x00000004ff187299 */ /* 0x000fe40008011618 */
[----:B------:R-:W-:Y:S02]  /*15d0*/  @UP2 USHF.R.U32.HI UR5, URZ, UR9, UR10 ;  /* 0x00000009ff052299 */ /* 0x000fe4000801160a */
[----:B------:R-:W-:Y:S01]  /*15e0*/  UMOV UR7, UR23 ;  /* 0x0000001700077c82 */ /* 0x000fe20008000000 */
[----:B------:R-:W-:Y:S01]  /*15f0*/  UMOV UR18, UR19 ;  /* 0x0000001300127c82 */ /* 0x000fe20008000000 */
[----:B------:R-:W-:-:S02]  /*1600*/  @UP2 USHF.R.U32.HI UR6, URZ, UR9, UR7 ;  /* 0x00000009ff062299 */ /* 0x000fc40008011607 */
[----:B------:R-:W-:Y:S02]  /*1610*/  USHF.R.U32.HI UR18, URZ, UR13, UR18 ;  /* 0x0000000dff127299 */ /* 0x000fe40008011612 */
[----:B------:R-:W-:Y:S02]  /*1620*/  USEL UR4, UR20, UR24, !UP0 ;  /* 0x0000001814047287 */ /* 0x000fe4000c000000 */
[----:B------:R-:W-:Y:S02]  /*1630*/  UIMAD UR7, UR5, UR21, URZ ;  /* 0x00000015050772a4 */ /* 0x000fe4000f8e02ff */
[----:B------:R-:W-:Y:S02]  /*1640*/  USEL UR5, UR16, UR18, !UP1 ;  /* 0x0000001210057287 */ /* 0x000fe4000c800000 */
[----:B------:R-:W-:Y:S02]  /*1650*/  UIMAD UR12, UR6, UR21, URZ ;  /* 0x00000015060c72a4 */ /* 0x000fe4000f8e02ff */
[----:B------:R-:W-:-:S02]  /*1660*/  UISETP.GE.AND UP0, UPT, UR4, UR7, UPT ;  /* 0x000000070400728c */ /* 0x000fc4000bf06270 */
[----:B------:R-:W-:Y:S02]  /*1670*/  UIMAD.WIDE.U32 UR10, UR4, UR8, URZ ;  /* 0x00000008040a72a5 */ /* 0x000fe4000f8e00ff */
[----:B------:R-:W-:Y:S02]  /*1680*/  UISETP.GE.OR UP0, UPT, UR5, UR12, UP0 ;  /* 0x0000000c0500728c */ /* 0x000fe40008706670 */
[----:B------:R-:W-:Y:S02]  /*1690*/  UIMAD.WIDE.U32 UR12, UR5, UR8, URZ ;  /* 0x00000008050c72a5 */ /* 0x000fe4000f8e00ff */
[----:B------:R-:W-:Y:S01]  /*16a0*/  UIADD3 UR10, UPT, UPT, -UR4, URZ, URZ ;  /* 0x000000ff040a7290 */ /* 0x000fe2000fffe1ff */
[----:B------:R-:W-:Y:S01]  /*16b0*/  UMOV UR8, UR11 ;  /* 0x0000000b00087c82 */ /* 0x000fe20008000000 */
[----:B------:R-:W-:Y:S02]  /*16c0*/  UIADD3 UR11, UPT, UPT, -UR5, URZ, URZ ;  /* 0x000000ff050b7290 */ /* 0x000fe4000fffe1ff */
[----:B------:R-:W-:-:S03]  /*16d0*/  USHF.R.U32.HI UR8, URZ, UR9, UR8 ;  /* 0x00000009ff087299 */ /* 0x000fc60008011608 */
[----:B------:R-:W-:Y:S01]  /*16e0*/  @!UP0 UMOV UR7, UR13 ;  /* 0x0000000d00078c82 */ /* 0x000fe20008000000 */
[----:B------:R-:W-:Y:S02]  /*16f0*/  UIMAD UR20, UR14, UR10, UR20 ;  /* 0x0000000a0e1472a4 */ /* 0x000fe4000f8e0214 */
[----:B------:R-:W-:Y:S02]  /*1700*/  USEL UR8, UR4, UR8, !UP2 ;  /* 0x0000000804087287 */ /* 0x000fe4000d000000 */
[----:B------:R-:W-:Y:S02]  /*1710*/  @!UP0 USHF.R.U32.HI UR7, URZ, UR9, UR7 ;  /* 0x00000009ff078299 */ /* 0x000fe40008011607 */
[----:B------:R-:W-:Y:S02]  /*1720*/  UIADD3 UR9, UPT, UPT, -UR8, URZ, URZ ;  /* 0x000000ff08097290 */ /* 0x000fe4000fffe1ff */
[----:B------:R-:W-:Y:S02]  /*1730*/  @!UP0 USEL UR7, UR5, UR7, !UP2 ;  /* 0x0000000705078287 */ /* 0x000fe4000d000000 */
[----:B------:R-:W-:-:S02]  /*1740*/  UIMAD UR9, UR21, UR9, UR4 ;  /* 0x00000009150972a4 */ /* 0x000fc4000f8e0204 */
[----:B------:R-:W-:Y:S02]  /*1750*/  @!UP0 UIADD3 UR8, UPT, UPT, UR8, -UR7, URZ ;  /* 0x8000000708088290 */ /* 0x000fe4000fffe0ff */
[----:B------:R-:W-:Y:S02]  /*1760*/  @!UP0 UIMAD UR6, UR9, UR6, UR7 ;  /* 0x00000006090682a4 */ /* 0x000fe4000f8e0207 */
[----:B------:R-:W-:Y:S02]  /*1770*/  @!UP0 UIMAD UR4, UR8, UR21, UR5 ;  /* 0x00000015080482a4 */ /* 0x000fe4000f8e0205 */
[----:B------:R-:W-:Y:S02]  /*1780*/  UIMAD UR16, UR28, UR11, UR16 ;  /* 0x0000000b1c1072a4 */ /* 0x000fe4000f8e0210 */
[----:B------:R-:W-:Y:S01]  /*1790*/  UIMAD UR20, UR4, UR14, UR20 ;  /* 0x0000000e041472a4 */ /* 0x000fe2000f8e0214 */
[----:B------:R-:W-:Y:S02]  /*17a0*/  @!UP0 UMOV UR5, UR6 ;  /* 0x0000000600058c82 */ /* 0x000fe40008000000 */
[----:B------:R-:W-:-:S12]  /*17b0*/  UIMAD UR16, UR5, UR28, UR16 ;  /* 0x0000001c051072a4 */ /* 0x000fd8000f8e0210 */
.L_x_19:
[----:B------:R-:W-:Y:S02]  /*17c0*/  UISETP.NE.AND UP1, UPT, UR29, 0x1, UPT ;  /* 0x000000011d00788c */ /* 0x000fe4000bf25270 */
[----:B------:R-:W-:Y:S02]  /*17d0*/  ULOP3.LUT UR27, UR27, 0xffff, URZ, 0xc0, !UPT ;  /* 0x0000ffff1b1b7892 */ /* 0x000fe4000f8ec0ff */
[----:B------:R-:W-:Y:S02]  /*17e0*/  ULOP3.LUT UR26, UR26, 0xffff, URZ, 0xc0, !UPT ;  /* 0x0000ffff1a1a7892 */ /* 0x000fe4000f8ec0ff */
[----:B------:R-:W-:Y:S02]  /*17f0*/  UISETP.NE.AND UP0, UPT, UR17, 0x2, UPT ;  /* 0x000000021100788c */ /* 0x000fe4000bf05270 */
[----:B------:R-:W-:Y:S02]  /*1800*/  ULOP3.LUT UR31, UR31, 0x800, URZ, 0xc0, !UPT ;  /* 0x000008001f1f7892 */ /* 0x000fe4000f8ec0ff */
[----:B------:R-:W-:-:S02]  /*1810*/  ULOP3.LUT UR30, UR30, 0x1800, URZ, 0xc0, !UPT ;  /* 0x000018001e1e7892 */ /* 0x000fc4000f8ec0ff */
[----:B------:R-:W-:Y:S02]  /*1820*/  USHF.L.U32 UR27, UR34, UR27, URZ ;  /* 0x0000001b221b7299 */ /* 0x000fe400080006ff */
[----:B------:R-:W-:Y:S01]  /*1830*/  USHF.L.U32 UR26, UR33, UR26, URZ ;  /* 0x0000001a211a7299 */ /* 0x000fe200080006ff */
[----:B------:R-:W-:Y:S11]  /*1840*/  BRA.U UP1, `(.L_x_20) ;  /* 0x0000000101447547 */ /* 0x000ff6000b800000 */
[----:B------:R-:W2:Y:S01]  /*1850*/  LDCU.128 UR8, c[0x0][0xb10] ;  /* 0x00016200ff0877ac */ /* 0x000ea20008000c00 */
[----:B------:R-:W3:Y:S01]  /*1860*/  LDCU UR12, c[0x0][0xb0c] ;  /* 0x00016180ff0c77ac */ /* 0x000ee20008000800 */
[----:B------:R-:W4:Y:S01]  /*1870*/  LDCU UR13, c[0x0][0xb20] ;  /* 0x00016400ff0d77ac */ /* 0x000f220008000800 */
[----:B--2---:R-:W-:Y:S02]  /*1880*/  UIMAD.WIDE.U32 UR6, UR16, UR8, URZ ;  /* 0x00000008100672a5 */ /* 0x004fe4000f8e00ff */
[----:B------:R-:W-:Y:S02]  /*1890*/  UIMAD.WIDE.U32 UR4, UR20, UR11, URZ ;  /* 0x0000000b140472a5 */ /* 0x000fe4000f8e00ff */
[----:B---3--:R-:W-:Y:S02]  /*18a0*/  UISETP.NE.AND UP2, UPT, UR12, 0x1, UPT ;  /* 0x000000010c00788c */ /* 0x008fe4000bf45270 */
[----:B------:R-:W-:Y:S01]  /*18b0*/  UISETP.NE.AND UP1, UPT, UR10, 0x1, UPT ;  /* 0x000000010a00788c */ /* 0x000fe2000bf25270 */
[----:B------:R-:W-:-:S02]  /*18c0*/  UMOV UR6, UR7 ;  /* 0x0000000700067c82 */ /* 0x000fc40008000000 */
[----:B------:R-:W-:Y:S01]  /*18d0*/  UMOV UR4, UR5 ;  /* 0x0000000500047c82 */ /* 0x000fe20008000000 */
[----:B------:R-:W-:Y:S02]  /*18e0*/  USHF.R.U32.HI UR6, URZ, UR9, UR6 ;  /* 0x00000009ff067299 */ /* 0x000fe40008011606 */
[----:B----4-:R-:W-:Y:S02]  /*18f0*/  USHF.R.U32.HI UR4, URZ, UR13, UR4 ;  /* 0x0000000dff047299 */ /* 0x010fe40008011604 */
[----:B------:R-:W-:Y:S02]  /*1900*/  USEL UR5, UR16, UR6, !UP2 ;  /* 0x0000000610057287 */ /* 0x000fe4000d000000 */
[----:B------:R-:W-:-:S04]  /*1910*/  USEL UR4, UR20, UR4, !UP1 ;  /* 0x0000000414047287 */ /* 0x000fc8000c800000 */
[----:B------:R-:W-:Y:S02]  /*1920*/  UIADD3 UR6, UPT, UPT, UR5, -UR4, URZ ;  /* 0x8000000405067290 */ /* 0x000fe4000fffe0ff */
[----:B------:R-:W-:Y:S02]  /*1930*/  UIADD3 UR4, UPT, UPT, -UR5, UR4, URZ ;  /* 0x0000000405047290 */ /* 0x000fe4000fffe1ff */
[----:B------:R-:W-:Y:S02]  /*1940*/  UIMAD UR20, UR6, UR10, UR20 ;  /* 0x0000000a061472a4 */ /* 0x000fe4000f8e0214 */
[----:B------:R-:W-:-:S12]  /*1950*/  UIMAD UR16, UR4, UR12, UR16 ;  /* 0x0000000c041072a4 */ /* 0x000fd8000f8e0210 */
.L_x_20:
[----:B------:R-:W-:Y:S05]  /*1960*/  BRA.U !UP5, `(.L_x_21) ;  /* 0x000000010d0c7547 */ /* 0x000fea000b800000 */
[----:B------:R-:W-:Y:S01]  /*1970*/  UCGABAR_WAIT ;  /* 0x0000000000007dc7 */ /* 0x000fe20008000000 */
[----:B------:R-:W-:Y:S01]  /*1980*/  CCTL.IVALL ;  /* 0x00000000ff00798f */ /* 0x000fe20002000000 */
[----:B------:R-:W-:Y:S05]  /*1990*/  BRA `(.L_x_22) ;  /* 0x0000000000047947 */ /* 0x000fea0003800000 */
.L_x_21:
[----:B------:R-:W-:Y:S06]  /*19a0*/  BAR.SYNC.DEFER_BLOCKING 0x0 ;  /* 0x0000000000007b1d */ /* 0x000fec0000010000 */
.L_x_22:
[----:B------:R-:W-:Y:S05]  /*19b0*/  BRA.U UP0, `(.L_x_23) ;  /* 0x0000001900987547 */ /* 0x000fea000b800000 */
[----:B------:R-:W2:Y:S01]  /*19c0*/  LDCU UR7, c[0x0][0x38c] ;  /* 0x00007180ff0777ac */ /* 0x000ea20008000800 */
[----:B------:R-:W3:Y:S01]  /*19d0*/  S2UR UR8, SR_CgaCtaId ;  /* 0x00000000000879c3 */ /* 0x000ee20000008800 */
[----:B------:R-:W-:Y:S01]  /*19e0*/  PLOP3.LUT P1, PT, PT, PT, UP3, 0x80, 0x8 ;  /* 0x000000000008781c */ /* 0x000fe20003f2f038 */
[----:B------:R-:W-:Y:S01]  /*19f0*/  IMAD.MOV.U32 R12, RZ, RZ, 0x1 ;  /* 0x00000001ff0c7424 */ /* 0x000fe200078e00ff */
[----:B------:R-:W-:Y:S01]  /*1a00*/  UMOV UR21, 0x400 ;  /* 0x0000040000157882 */ /* 0x000fe20000000000 */
[----:B------:R-:W-:Y:S01]  /*1a10*/  UISETP.NE.AND UP1, UPT, UR17, URZ, UPT ;  /* 0x000000ff1100728c */ /* 0x000fe2000bf25270 */
[----:B------:R-:W-:Y:S01]  /*1a20*/  ISETP.EQ.OR P2, PT, R0, RZ, P3 ;  /* 0x000000ff0000720c */ /* 0x000fe20001f42670 */
[----:B------:R-:W-:Y:S01]  /*1a30*/  USHF.L.U32 UR5, UR32, 0x5, URZ ;  /* 0x0000000520057899 */ /* 0x000fe200080006ff */
[----:B------:R-:W-:Y:S02]  /*1a40*/  PLOP3.LUT P1, PT, P1, PT, PT, 0x8, 0x80 ;  /* 0x000000000080781c */ /* 0x000fe40000f2e170 */
[----:B------:R-:W-:Y:S01]  /*1a50*/  CS2R R10, SRZ ;  /* 0x00000000000a7805 */ /* 0x000fe2000001ff00 */
[----:B------:R-:W-:Y:S01]  /*1a60*/  IMAD.MOV.U32 R9, RZ, RZ, RZ ;  /* 0x000000ffff097224 */ /* 0x000fe200078e00ff */
[----:B------:R-:W4:Y:S01]  /*1a70*/  LDCU UR43, c[0x0][0x370] ;  /* 0x00006e00ff2b77ac */ /* 0x000f220008000800 */
[----:B------:R-:W-:Y:S01]  /*1a80*/  IMAD.MOV.U32 R8, RZ, RZ, 0x1 ;  /* 0x00000001ff087424 */ /* 0x000fe200078e00ff */
[----:B------:R-:W-:Y:S01]  /*1a90*/  USEL UR25, UR38, 0x2, UP1 ;  /* 0x0000000226197887 */ /* 0x000fe20008800000 */
[----:B------:R-:W1:Y:S01]  /*1aa0*/  LDCU.64 UR28, c[0x0][0x348] ;  /* 0x00006900ff1c77ac */ /* 0x000e620008000a00 */
[----:B--2---:R-:W-:-:S02]  /*1ab0*/  UIADD3 UR6, UPT, UPT, UR7, 0x3f, URZ ;  /* 0x0000003f07067890 */ /* 0x004fc4000fffe0ff */
[----:B------:R-:W-:Y:S02]  /*1ac0*/  UIADD3 UR48, UPT, UPT, UR7, 0x7e, URZ ;  /* 0x0000007e07307890 */ /* 0x000fe4000fffe0ff */
[----:B------:R-:W-:Y:S02]  /*1ad0*/  USHF.R.S32.HI UR4, URZ, 0x1f, UR6 ;  /* 0x0000001fff047899 */ /* 0x000fe40008011406 */
[----:B---3--:R-:W-:Y:S02]  /*1ae0*/  ULEA UR21, UR8, UR21, 0x18 ;  /* 0x0000001508157291 */ /* 0x008fe4000f8ec0ff */
[----:B------:R-:W-:Y:S02]  /*1af0*/  ULEA.HI UR4, UR4, UR6, URZ, 0x6 ;  /* 0x0000000604047291 */ /* 0x000fe4000f8f30ff */
[----:B------:R-:W-:Y:S02]  /*1b00*/  UIADD3 UR6, UPT, UPT, UR7, -0x1, URZ ;  /* 0xffffffff07067890 */ /* 0x000fe4000fffe0ff */
[----:B------:R-:W-:-:S02]  /*1b10*/  USHF.R.S32.HI UR45, URZ, 0x6, UR4 ;  /* 0x00000006ff2d7899 */ /* 0x000fc40008011404 */
[----:B------:R-:W-:Y:S02]  /*1b20*/  UISETP.GE.U32.AND UP2, UPT, UR6, -0x7f, UPT ;  /* 0xffffff810600788c */ /* 0x000fe4000bf46070 */
[----:B------:R-:W-:Y:S01]  /*1b30*/  UISETP.LT.U32.AND UP0, UPT, UR45, 0x11, UPT ;  /* 0x000000112d00788c */ /* 0x000fe2000bf01070 */
[----:B------:R-:W2:Y:S03]  /*1b40*/  LDCU UR41, c[0x0][0x374] ;  /* 0x00006e80ff2977ac */ /* 0x000ea60008000800 */
[----:B------:R-:W-:Y:S02]  /*1b50*/  USEL UR44, UR45, 0x11, UP0 ;  /* 0x000000112d2c7887 */ /* 0x000fe40008000000 */
[----:B------:R-:W-:Y:S02]  /*1b60*/  ULOP3.LUT UR46, UR5, 0x20, URZ, 0xe2, !UPT ;  /* 0x00000020052e7892 */ /* 0x000fe4000f8ee2ff */
[----:B------:R-:W-:-:S02]  /*1b70*/  UIADD3 UR24, UPT, UPT, UR44, -0x1, URZ ;  /* 0xffffffff2c187890 */ /* 0x000fc4000fffe0ff */
[----:B------:R-:W-:Y:S02]  /*1b80*/  @UP2 UIADD3 UR24, UPT, UPT, UR44, URZ, URZ ;  /* 0x000000ff2c182290 */ /* 0x000fe4000fffe0ff */
[----:B------:R-:W-:Y:S02]  /*1b90*/  UIADD3 UR38, UPT, UPT, UR21, 0x4400, UR31 ;  /* 0x0000440015267890 */ /* 0x000fe4000fffe01f */
[----:B------:R-:W-:Y:S02]  /*1ba0*/  UIADD3 UR37, UPT, UPT, UR21, 0x15400, UR30 ;  /* 0x0001540015257890 */ /* 0x000fe4000fffe01e */
[----:B------:R-:W-:Y:S02]  /*1bb0*/  UIADD3 UR47, UPT, UPT, UR45, -UR44, URZ ;  /* 0x8000002c2d2f7290 */ /* 0x000fe4000fffe0ff */
[----:B------:R-:W-:Y:S01]  /*1bc0*/  UIADD3 UR24, UPT, UPT, UR24, 0x1, URZ ;  /* 0x0000000118187890 */ /* 0x000fe2000fffe0ff */
[----:B-12-4-:R-:W-:-:S11]  /*1bd0*/  UMOV UR7, URZ ;  /* 0x000000ff00077c82 */ /* 0x016fd60008000000 */
.L_x_43:
[----:B-1----:R-:W1:Y:S02]  /*1be0*/  S2UR UR4, SR_CgaCtaId ;  /* 0x00000000000479c3 */ /* 0x002e640000008800 */
[----:B-1----:R-:W-:-:S09]  /*1bf0*/  UISETP.NE.AND UP0, UPT, UR4, URZ, UPT ;  /* 0x000000ff0400728c */ /* 0x002fd2000bf05270 */
[----:B------:R-:W-:Y:S05]  /*1c00*/  BRA.U UP0, `(.L_x_24) ;  /* 0x0000000100287547 */ /* 0x000fea000b800000 */
[----:B------:R-:W-:Y:S02]  /*1c10*/  LEA R0, R9, UR21, 0x3 ;  /* 0x0000001509007c11 */ /* 0x000fe4000f8e18ff */
[----:B------:R-:W-:-:S04]  /*1c20*/  SHF.L.U32 R3, R8, 0x1f, RZ ;  /* 0x0000001f08037819 */ /* 0x000fc800000006ff */
[----:B------:R-:W1:Y:S02]  /*1c30*/  SYNCS.PHASECHK.TRANS64.TRYWAIT P0, [R0+URZ+0x1b0], R3 ;  /* 0x0001b003000075a7 */ /* 0x000e6400080011ff */
[----:B-1----:R-:W-:Y:S05]  /*1c40*/  @!P0 BRA `(.L_x_25) ;  /* 0x0000006400948947 */ /* 0x002fea0003800000 */
.L_x_126:
[----:B------:R2:W-:Y:S01]  /*1c50*/  SYNCS.ARRIVE.TRANS64.A1T0 RZ, [R0+URZ+0x1a0], RZ ;  /* 0x0001a0ff00ff79a7 */ /* 0x0005e200081000ff */
[----:B------:R-:W-:-:S05]  /*1c60*/  VIADD R9, R9, 0x1 ;  /* 0x0000000109097836 */ /* 0x000fca0000000000 */
[----:B------:R-:W-:-:S04]  /*1c70*/  ISETP.NE.AND P0, PT, R9, 0x2, PT ;  /* 0x000000020900780c */ /* 0x000fc80003f05270 */
[----:B-1----:R-:W-:Y:S02]  /*1c80*/  SEL R3, RZ, 0x1, P0 ;  /* 0x00000001ff037807 */ /* 0x002fe40000000000 */
[----:B------:R-:W-:Y:S02]  /*1c90*/  SEL R9, R9, RZ, P0 ;  /* 0x000000ff09097207 */ /* 0x000fe40000000000 */
[----:B------:R-:W-:-:S07]  /*1ca0*/  LOP3.LUT R8, R8, R3, RZ, 0x3c, !PT ;  /* 0x0000000308087212 */ /* 0x000fce00078e3cff */
.L_x_24:
[----:B------:R-:W-:Y:S01]  /*1cb0*/  ULEA UR4, UR7, UR21, 0x3 ;  /* 0x0000001507047291 */ /* 0x000fe2000f8e18ff */
[----:B--2---:R-:W-:Y:S01]  /*1cc0*/  SHF.L.U32 R0, R12, 0x1f, RZ ;  /* 0x0000001f0c007819 */ /* 0x004fe200000006ff */
[----:B------:R-:W-:Y:S02]  /*1cd0*/  UISETP.GE.U32.AND UP0, UPT, UR48, 0x7f, UPT ;  /* 0x0000007f3000788c */ /* 0x000fe4000bf06070 */
[----:B------:R-:W-:Y:S02]  /*1ce0*/  ULEA UR11, UR20, UR49, 0x2 ;  /* 0x00000031140b7291 */ /* 0x000fe4000f8e10ff */
[----:B------:R-:W-:Y:S02]  /*1cf0*/  ULEA UR35, UR16, UR46, 0x6 ;  /* 0x0000002e10237291 */ /* 0x000fe4000f8e30ff */
[----:B------:R-:W-:Y:S01]  /*1d00*/  USHF.L.U32 UR11, UR11, 0x5, URZ ;  /* 0x000000050b0b7899 */ /* 0x000fe200080006ff */
[----:B------:R1:W2:Y:S01]  /*1d10*/  SYNCS.PHASECHK.TRANS64.TRYWAIT P0, [UR4+0x88], R0 ;  /* 0x00008800ff0075a7 */ /* 0x0002a20008001104 */
[----:B------:R-:W-:Y:S01]  /*1d20*/  UMOV UR6, URZ ;  /* 0x000000ff00067c82 */ /* 0x000fe20008000000 */
[----:B------:R-:W-:Y:S09]  /*1d30*/  BRA.U !UP0, `(.L_x_26) ;  /* 0x0000000108c07547 */ /* 0x000ff2000b800000 */
[----:B------:R-:W-:Y:S01]  /*1d40*/  UMOV UR13, URZ ;  /* 0x000000ff000d7c82 */ /* 0x000fe20008000000 */
[----:B------:R-:W-:-:S05]  /*1d50*/  UMOV UR4, UR7 ;  /* 0x0000000700047c82 */ /* 0x000fca0008000000 */
.L_x_32:
[----:B------:R-:W-:Y:S01]  /*1d60*/  ULEA UR33, UR4, UR21, 0x3 ;  /* 0x0000001504217291 */ /* 0x000fe2000f8e18ff */
[----:B--2---:R-:W-:Y:S01]  /*1d70*/  @!P3 MOV R2, 0x3000 ;  /* 0x000030000002b802 */ /* 0x004fe20000000f00 */
[----:B--2-4-:R-:W-:Y:S10]  /*1d80*/  @P0 BRA `(.L_x_27) ;  /* 0x00000000000c0947 */ /* 0x014ff40003800000 */
[----:B------:R-:W-:-:S04]  /*1d90*/  SHF.L.U32 R3, R12, 0x1f, RZ ;  /* 0x0000001f0c037819 */ /* 0x000fc800000006ff */
[----:B------:R-:W2:Y:S02]  /*1da0*/  SYNCS.PHASECHK.TRANS64.TRYWAIT P0, [UR33+0x88], R3 ;  /* 0x00008803ff0075a7 */ /* 0x000ea40008001121 */
[----:B--2---:R-:W-:Y:S05]  /*1db0*/  @!P0 BRA `(.L_x_28) ;  /* 0x00000064004c8947 */ /* 0x004fea0003800000 */
.L_x_27:
[----:B------:R2:W-:Y:S01]  /*1dc0*/  @!P3 SYNCS.ARRIVE.TRANS64 RZ, [UR33], R2 ;  /* 0x00000002ffffb9a7 */ /* 0x0005e20008000021 */
[----:B------:R-:W-:-:S04]  /*1dd0*/  ULOP3.LUT UR5, UR25, 0x2, URZ, 0xfc, !UPT ;  /* 0x0000000219057892 */ /* 0x000fc8000f8efcff */
[----:B------:R-:W-:-:S09]  /*1de0*/  UISETP.NE.AND UP0, UPT, UR5, 0x2, UPT ;  /* 0x000000020500788c */ /* 0x000fd2000bf05270 */
[----:B------:R-:W-:Y:S05]  /*1df0*/  BRA.U UP0, `(.L_x_29) ;  /* 0x0000000100047547 */ /* 0x000fea000b800000 */
[----:B------:R-:W-:Y:S05]  /*1e00*/  BPT.TRAP 0x1 ;  /* 0x000000040000795c */ /* 0x000fea0000300000 */
.L_x_29:
[----:B------:R-:W-:Y:S04]  /*1e10*/  BSSY.RECONVERGENT B0, `(.L_x_30) ;  /* 0x0000003000007945 */ /* 0x000fe80003800200 */
[----:B------:R-:W-:Y:S05]  /*1e20*/  @P2 BRA `(.L_x_31) ;  /* 0x0000000000042947 */ /* 0x000fea0003800000 */
[----:B------:R-:W-:Y:S05]  /*1e30*/  BPT.TRAP 0x1 ;  /* 0x000000040000795c */ /* 0x000fea0000300000 */
.L_x_31:
[----:B------:R-:W-:Y:S05]  /*1e40*/  BSYNC.RECONVERGENT B0 ;  /* 0x0000000000007941 */ /* 0x000fea0003800200 */
.L_x_30:
[----:B------:R-:W-:Y:S02]  /*1e50*/  UIADD3 UR5, UPT, UPT, UR4, 0x1, URZ ;  /* 0x0000000104057890 */ /* 0x000fe4000fffe0ff */
[----:B------:R-:W-:Y:S02]  /*1e60*/  ULEA UR32, UR4, UR31, 0xc ;  /* 0x0000001f04207291 */ /* 0x000fe4000f8e60ff */
[----:B------:R-:W-:Y:S02]  /*1e70*/  UISETP.NE.AND UP0, UPT, UR5, 0x11, UPT ;  /* 0x000000110500788c */ /* 0x000fe4000bf05270 */
[----:B------:R-:W-:Y:S02]  /*1e80*/  ULEA UR8, UR4, UR30, 0xd ;  /* 0x0000001e04087291 */ /* 0x000fe4000f8e68ff */
[----:B------:R-:W-:Y:S02]  /*1e90*/  USEL UR6, URZ, 0x1, UP0 ;  /* 0x00000001ff067887 */ /* 0x000fe40008000000 */
[----:B------:R-:W-:-:S02]  /*1ea0*/  USEL UR7, UR5, URZ, UP0 ;  /* 0x000000ff05077287 */ /* 0x000fc40008000000 */
[----:B------:R-:W-:Y:S02]  /*1eb0*/  UIADD3 UR4, UP0, UPT, UR28, 0x180, URZ ;  /* 0x000001801c047890 */ /* 0x000fe4000ff1e0ff */
[----:B------:R-:W-:Y:S01]  /*1ec0*/  ULEA UR5, UR7, UR21, 0x3 ;  /* 0x0000001507057291 */ /* 0x000fe2000f8e18ff */
[----:B------:R-:W-:Y:S01]  /*1ed0*/  LOP3.LUT R12, R12, UR6, RZ, 0x3c, !PT ;  /* 0x000000060c0c7c12 */ /* 0x000fe2000f8e3cff */
[----:B------:R-:W-:Y:S02]  /*1ee0*/  USHF.L.U32 UR34, UR13, 0x6, URZ ;  /* 0x000000060d227899 */ /* 0x000fe400080006ff */
[----:B------:R-:W-:Y:S01]  /*1ef0*/  UIADD3 UR13, UPT, UPT, UR13, 0x1, URZ ;  /* 0x000000010d0d7890 */ /* 0x000fe2000fffe0ff */
[----:B-1----:R-:W-:Y:S01]  /*1f00*/  SHF.L.U32 R0, R12, 0x1f, RZ ;  /* 0x0000001f0c007819 */ /* 0x002fe200000006ff */
[----:B------:R-:W-:Y:S02]  /*1f10*/  UIADD3 UR14, UP1, UPT, UR28, 0x80, URZ ;  /* 0x000000801c0e7890 */ /* 0x000fe4000ff3e0ff */
[----:B------:R-:W-:Y:S01]  /*1f20*/  UIADD3 UR32, UPT, UPT, UR21, 0x4400, UR32 ;  /* 0x0000440015207890 */ /* 0x000fe2000fffe020 */
[----:B------:R3:W4:Y:S01]  /*1f30*/  SYNCS.PHASECHK.TRANS64.TRYWAIT P0, [UR5+0x88], R0 ;  /* 0x00008800ff0075a7 */ /* 0x0007220008001105 */
[----:B------:R-:W-:-:S02]  /*1f40*/  UIADD3.X UR5, UPT, UPT, URZ, UR29, URZ, UP0, !UPT ;  /* 0x0000001dff057290 */ /* 0x000fc400087fe4ff */
[----:B------:R-:W-:Y:S02]  /*1f50*/  UISETP.NE.AND UP0, UPT, UR13, UR24, UPT ;  /* 0x000000180d00728c */ /* 0x000fe4000bf05270 */
[----:B------:R-:W-:Y:S02]  /*1f60*/  UIADD3.X UR15, UPT, UPT, URZ, UR29, URZ, UP1, !UPT ;  /* 0x0000001dff0f7290 */ /* 0x000fe40008ffe4ff */
[----:B------:R-:W-:Y:S02]  /*1f70*/  UPRMT UR16, URZ, 0x5410, UR27 ;  /* 0x00005410ff107896 */ /* 0x000fe4000800001b */
[----:B------:R-:W-:Y:S02]  /*1f80*/  UIADD3 UR8, UPT, UPT, UR21, 0x15400, UR8 ;  /* 0x0001540015087890 */ /* 0x000fe4000fffe008 */
[----:B------:R-:W-:Y:S01]  /*1f90*/  UPRMT UR6, URZ, 0x5410, UR26 ;  /* 0x00005410ff067896 */ /* 0x000fe2000800001a */
[----:B------:R-:W-:Y:S01]  /*1fa0*/  UMOV UR18, 0x0 ;  /* 0x0000000000127882 */ /* 0x000fe20000000000 */
[----:B------:R-:W-:Y:S01]  /*1fb0*/  UMOV UR19, 0x10000000 ;  /* 0x1000000000137882 */ /* 0x000fe20000000000 */
[----:B------:R-:W-:Y:S01]  /*1fc0*/  UMOV UR12, UR36 ;  /* 0x00000024000c7c82 */ /* 0x000fe20008000000 */
[----:B------:R-:W-:Y:S01]  /*1fd0*/  UMOV UR9, UR33 ;  /* 0x0000002100097c82 */ /* 0x000fe20008000000 */
[----:B------:R-:W-:Y:S01]  /*1fe0*/  UMOV UR10, UR34 ;  /* 0x00000022000a7c82 */ /* 0x000fe20008000000 */
[----:B------:R-:W-:Y:S03]  /*1ff0*/  UTMALDG.3D.MULTICAST [UR32], [UR14], UR16, desc[UR18] ;  /* 0x000012200e0073b4 */ /* 0x000fe60008011810 */
[----:B------:R1:W-:Y:S02]  /*2000*/  UTMALDG.3D.MULTICAST [UR8], [UR4], UR6, desc[UR18] ;  /* 0x00001208040073b4 */ /* 0x0003e40008011806 */
[----:B-1----:R-:W-:Y:S01]  /*2010*/  UMOV UR6, UR24 ;  /* 0x0000001800067c82 */ /* 0x002fe20008000000 */
[----:B------:R-:W-:Y:S01]  /*2020*/  UMOV UR4, UR7 ;  /* 0x0000000700047c82 */ /* 0x000fe20008000000 */
[----:B---3--:R-:W-:Y:S05]  /*2030*/  BRA.U UP0, `(.L_x_32) ;  /* 0xfffffffd00487547 */ /* 0x008fea000b83ffff */
.L_x_26:
[----:B------:R-:W-:Y:S01]  /*2040*/  ULEA UR4, UR7, UR21, 0x3 ;  /* 0x0000001507047291 */ /* 0x000fe2000f8e18ff */
[----:B-1----:R-:W-:Y:S01]  /*2050*/  SHF.L.U32 R0, R12, 0x1f, RZ ;  /* 0x0000001f0c007819 */ /* 0x002fe200000006ff */
[----:B------:R-:W-:Y:S01]  /*2060*/  @!P1 SYNCS.ARRIVE.TRANS64.A1T0 RZ, [UR21+0x138], RZ ;  /* 0x000138ffffff99a7 */ /* 0x000fe20008100015 */
[----:B------:R-:W-:-:S06]  /*2070*/  UISETP.GT.AND UP0, UPT, UR45, UR44, UPT ;  /* 0x0000002c2d00728c */ /* 0x000fcc000bf04270 */
[----:B--2-4-:R1:W2:Y:S03]  /*2080*/  SYNCS.PHASECHK.TRANS64.TRYWAIT P0, [UR4+0x88], R0 ;  /* 0x00008800ff0075a7 */ /* 0x0142a60008001104 */
[----:B------:R-:W-:Y:S05]  /*2090*/  BRA.U !UP0, `(.L_x_33) ;  /* 0x0000000108bc7547 */ /* 0x000fea000b800000 */
[----:B------:R-:W-:Y:S01]  /*20a0*/  UIADD3 UR13, UPT, UPT, UR47, UR6, URZ ;  /* 0x000000062f0d7290 */ /* 0x000fe2000fffe0ff */
[----:B------:R-:W-:-:S11]  /*20b0*/  UMOV UR4, UR7 ;  /* 0x0000000700047c82 */ /* 0x000fd60008000000 */
.L_x_39:
[----:B------:R-:W-:Y:S01]  /*20c0*/  ULEA UR17, UR4, UR21, 0x3 ;  /* 0x0000001504117291 */ /* 0x000fe2000f8e18ff */
[----:B--2---:R-:W-:Y:S01]  /*20d0*/  @!P3 MOV R2, 0x3000 ;  /* 0x000030000002b802 */ /* 0x004fe20000000f00 */
[----:B--2-4-:R-:W-:Y:S10]  /*20e0*/  @P0 BRA `(.L_x_34) ;  /* 0x00000000000c0947 */ /* 0x014ff40003800000 */
[----:B------:R-:W-:-:S04]  /*20f0*/  SHF.L.U32 R3, R12, 0x1f, RZ ;  /* 0x0000001f0c037819 */ /* 0x000fc800000006ff */
[----:B------:R-:W2:Y:S02]  /*2100*/  SYNCS.PHASECHK.TRANS64.TRYWAIT P0, [UR17+0x88], R3 ;  /* 0x00008803ff0075a7 */ /* 0x000ea40008001111 */
[----:B--2---:R-:W-:Y:S05]  /*2110*/  @!P0 BRA `(.L_x_35) ;  /* 0x00000060008c8947 */ /* 0x004fea0003800000 */
.L_x_34:
[----:B------:R2:W-:Y:S01]  /*2120*/  @!P3 SYNCS.ARRIVE.TRANS64 RZ, [UR17], R2 ;  /* 0x00000002ffffb9a7 */ /* 0x0005e20008000011 */
[----:B------:R-:W-:-:S04]  /*2130*/  ULOP3.LUT UR5, UR25, 0x2, URZ, 0xfc, !UPT ;  /* 0x0000000219057892 */ /* 0x000fc8000f8efcff */
[----:B------:R-:W-:-:S09]  /*2140*/  UISETP.NE.AND UP0, UPT, UR5, 0x2, UPT ;  /* 0x000000020500788c */ /* 0x000fd2000bf05270 */
[----:B------:R-:W-:Y:S05]  /*2150*/  BRA.U UP0, `(.L_x_36) ;  /* 0x0000000100047547 */ /* 0x000fea000b800000 */
[----:B------:R-:W-:Y:S05]  /*2160*/  BPT.TRAP 0x1 ;  /* 0x000000040000795c */ /* 0x000fea0000300000 */
.L_x_36:
[----:B------:R-:W-:Y:S04]  /*2170*/  BSSY.RECONVERGENT B0, `(.L_x_37) ;  /* 0x0000003000007945 */ /* 0x000fe80003800200 */
[----:B------:R-:W-:Y:S05]  /*2180*/  @P2 BRA `(.L_x_38) ;  /* 0x0000000000042947 */ /* 0x000fea0003800000 */
[----:B------:R-:W-:Y:S05]  /*2190*/  BPT.TRAP 0x1 ;  /* 0x000000040000795c */ /* 0x000fea0000300000 */
.L_x_38:
[----:B------:R-:W-:Y:S05]  /*21a0*/  BSYNC.RECONVERGENT B0 ;  /* 0x0000000000007941 */ /* 0x000fea0003800200 */
.L_x_37:
[----:B------:R-:W-:Y:S02]  /*21b0*/  UIADD3 UR5, UPT, UPT, UR4, 0x1, URZ ;  /* 0x0000000104057890 */ /* 0x000fe4000fffe0ff */
[----:B------:R-:W-:Y:S02]  /*21c0*/  UIADD3 UR14, UP1, UPT, UR28, 0x80, URZ ;  /* 0x000000801c0e7890 */ /* 0x000fe4000ff3e0ff */
[----:B------:R-:W-:Y:S02]  /*21d0*/  UISETP.NE.AND UP0, UPT, UR5, 0x11, UPT ;  /* 0x000000110500788c */ /* 0x000fe4000bf05270 */
[----:B------:R-:W-:Y:S02]  /*21e0*/  ULEA UR16, UR4, UR38, 0xc ;  /* 0x0000002604107291 */ /* 0x000fe4000f8e60ff */
[----:B------:R-:W-:Y:S02]  /*21f0*/  USEL UR8, URZ, 0x1, UP0 ;  /* 0x00000001ff087887 */ /* 0x000fe40008000000 */
[----:B------:R-:W-:-:S02]  /*2200*/  USEL UR7, UR5, URZ, UP0 ;  /* 0x000000ff05077287 */ /* 0x000fc40008000000 */
[----:B------:R-:W-:Y:S02]  /*2210*/  UIADD3 UR22, UP0, UPT, UR28, 0x180, URZ ;  /* 0x000001801c167890 */ /* 0x000fe4000ff1e0ff */
[----:B------:R-:W-:Y:S01]  /*2220*/  ULEA UR5, UR7, UR21, 0x3 ;  /* 0x0000001507057291 */ /* 0x000fe2000f8e18ff */
[----:B------:R-:W-:Y:S01]  /*2230*/  LOP3.LUT R12, R12, UR8, RZ, 0x3c, !PT ;  /* 0x000000080c0c7c12 */ /* 0x000fe2000f8e3cff */
[----:B------:R-:W-:Y:S02]  /*2240*/  ULEA UR8, UR4, UR37, 0xd ;  /* 0x0000002504087291 */ /* 0x000fe4000f8e68ff */
[----:B------:R-:W-:Y:S01]  /*2250*/  USHF.L.U32 UR18, UR6, 0x6, URZ ;  /* 0x0000000606127899 */ /* 0x000fe200080006ff */
[----:B-1----:R-:W-:Y:S01]  /*2260*/  SHF.L.U32 R0, R12, 0x1f, RZ ;  /* 0x0000001f0c007819 */ /* 0x002fe200000006ff */
[----:B------:R-:W-:Y:S02]  /*2270*/  UPRMT UR4, URZ, 0x5410, UR27 ;  /* 0x00005410ff047896 */ /* 0x000fe4000800001b */
[----:B------:R-:W-:Y:S01]  /*2280*/  UIADD3.X UR15, UPT, UPT, URZ, UR29, URZ, UP1, !UPT ;  /* 0x0000001dff0f7290 */ /* 0x000fe20008ffe4ff */
[----:B------:R3:W4:Y:S01]  /*2290*/  SYNCS.PHASECHK.TRANS64.TRYWAIT P0, [UR5+0x88], R0 ;  /* 0x00008800ff0075a7 */ /* 0x0007220008001105 */
[----:B------:R-:W-:-:S02]  /*22a0*/  UPRMT UR5, URZ, 0x5410, UR26 ;  /* 0x00005410ff057896 */ /* 0x000fc4000800001a */
[----:B------:R-:W-:Y:S01]  /*22b0*/  UIADD3.X UR23, UPT, UPT, URZ, UR29, URZ, UP0, !UPT ;  /* 0x0000001dff177290 */ /* 0x000fe200087fe4ff */
[----:B------:R-:W-:Y:S01]  /*22c0*/  UMOV UR32, 0x0 ;  /* 0x0000000000207882 */ /* 0x000fe20000000000 */
[----:B------:R-:W-:Y:S01]  /*22d0*/  UMOV UR33, 0x10000000 ;  /* 0x1000000000217882 */ /* 0x000fe20000000000 */
[----:B------:R-:W-:Y:S01]  /*22e0*/  UMOV UR19, UR35 ;  /* 0x0000002300137c82 */ /* 0x000fe20008000000 */
[----:B------:R-:W-:Y:S01]  /*22f0*/  UMOV UR20, UR36 ;  /* 0x0000002400147c82 */ /* 0x000fe20008000000 */
[----:B------:R-:W-:Y:S01]  /*2300*/  UMOV UR12, UR36 ;  /* 0x00000024000c7c82 */ /* 0x000fe20008000000 */
[----:B------:R-:W-:Y:S01]  /*2310*/  UMOV UR9, UR17 ;  /* 0x0000001100097c82 */ /* 0x000fe20008000000 */
[----:B------:R-:W-:Y:S01]  /*2320*/  UMOV UR10, UR18 ;  /* 0x00000012000a7c82 */ /* 0x000fe20008000000 */
[----:B------:R1:W-:Y:S01]  /*2330*/  UTMALDG.3D.MULTICAST [UR16], [UR14], UR4, desc[UR32] ;  /* 0x000020100e0073b4 */ /* 0x0003e20008011804 */
[----:B------:R-:W-:-:S04]  /*2340*/  UIADD3 UR6, UPT, UPT, UR6, 0x1, URZ ;  /* 0x0000000106067890 */ /* 0x000fc8000fffe0ff */
[----:B------:R-:W-:Y:S01]  /*2350*/  UISETP.NE.AND UP0, UPT, UR6, UR13, UPT ;  /* 0x0000000d0600728c */ /* 0x000fe2000bf05270 */
[----:B------:R3:W-:Y:S01]  /*2360*/  UTMALDG.3D.MULTICAST [UR8], [UR22], UR5, desc[UR32] ;  /* 0x00002008160073b4 */ /* 0x0007e20008011805 */
[----:B-1----:R-:W-:-:S07]  /*2370*/  UMOV UR4, UR7 ;  /* 0x0000000700047c82 */ /* 0x002fce0008000000 */
[----:B---3--:R-:W-:Y:S05]  /*2380*/  BRA.U UP0, `(.L_x_39) ;  /* 0xfffffffd004c7547 */ /* 0x008fea000b83ffff */
.L_x_33:
[C---:B------:R-:W-:Y:S01]  /*2390*/  LEA R3, R11.reuse, UR21, 0x3 ;  /* 0x000000150b037c11 */ /* 0x040fe2000f8e18ff */
[----:B------:R-:W-:Y:S01]  /*23a0*/  NOP ;  /* 0x0000000000007918 */ /* 0x000fe20000000000 */
[----:B-1----:R-:W-:Y:S02]  /*23b0*/  SHF.L.U32 R0, R10, 0x1f, RZ ;  /* 0x0000001f0a007819 */ /* 0x002fe400000006ff */
[----:B------:R-:W-:Y:S02]  /*23c0*/  LEA R5, R11, UR21, 0x4 ;  /* 0x000000150b057c11 */ /* 0x000fe4000f8e20ff */
[----:B--2-4-:R-:W1:Y:S02]  /*23d0*/  SYNCS.PHASECHK.TRANS64.TRYWAIT P0, [R3+URZ+0x140], R0 ;  /* 0x00014000030075a7 */ /* 0x014e6400080011ff */
[----:B-1----:R-:W-:Y:S05]  /*23e0*/  @!P0 BRA `(.L_x_40) ;  /* 0x0000005c00f08947 */ /* 0x002fea0003800000 */
.L_x_129:
[----:B------:R-:W2:Y:S01]  /*23f0*/  LDS.128 R4, [R5+0x1d0] ;  /* 0x0001d00005047984 */ /* 0x000ea20000000c00 */
[----:B------:R-:W-:Y:S01]  /*2400*/  UISETP.GE.AND UP0, UPT, UR42, 0x1, UPT ;  /* 0x000000012a00788c */ /* 0x000fe2000bf06270 */
[----:B------:R-:W-:Y:S01]  /*2410*/  @!PT LDS RZ, [RZ] ;  /* 0x00000000fffff984 */ /* 0x000fe20000000800 */
[----:B------:R-:W-:Y:S01]  /*2420*/  @!PT LDS RZ, [RZ] ;  /* 0x00000000fffff984 */ /* 0x000fe20000000800 */
[----:B------:R-:W-:Y:S01]  /*2430*/  @!PT LDS RZ, [RZ] ;  /* 0x00000000fffff984 */ /* 0x000fe20000000800 */
[----:B------:R-:W-:Y:S01]  /*2440*/  @!PT LDS RZ, [RZ] ;  /* 0x00000000fffff984 */ /* 0x000fe20000000800 */
[----:B------:R3:W-:Y:S06]  /*2450*/  MEMBAR.ALL.CTA ;  /* 0x0000000000007992 */ /* 0x0007ec0000008000 */
[----:B---3--:R-:W3:Y:S01]  /*2460*/  FENCE.VIEW.ASYNC.S ;  /* 0x00000000000073c6 */ /* 0x008ee20000000000 */
[----:B--2---:R-:W-:-:S13]  /*2470*/  LOP3.LUT P0, RZ, R6, 0x1, RZ, 0xc0, !PT ;  /* 0x0000000106ff7812 */ /* 0x004fda000780c0ff */
[----:B---3--:R-:W-:Y:S01]  /*2480*/  VOTEU.ANY UP1, P0 ;  /* 0x0000000000ff7886 */ /* 0x008fe20000020100 */
[----:B------:R-:W-:-:S13]  /*2490*/  PLOP3.LUT P0, PT, PT, PT, UP1, 0x80, 0x8 ;  /* 0x000000000008781c */ /* 0x000fda0003f0f018 */
[----:B-1----:R-:W-:Y:S02]  /*24a0*/  @P0 LOP3.LUT R0, R5, 0xffff, RZ, 0xc0, !PT ;  /* 0x0000ffff05000812 */ /* 0x002fe400078ec0ff */
[----:B------:R-:W-:Y:S02]  /*24b0*/  @P0 MOV R2, R4 ;  /* 0x0000000400020202 */ /* 0x000fe40000000f00 */
[----:B------:R-:W-:Y:S01]  /*24c0*/  @P0 R2UR UR5, R0 ;  /* 0x00000000000502ca */ /* 0x000fe200000e0000 */
[----:B------:R-:W-:Y:S01]  /*24d0*/  VIADD R0, R3, 0x150 ;  /* 0x0000015003007836 */ /* 0x000fe20000000000 */
[----:B------:R-:W-:Y:S02]  /*24e0*/  @P0 SHF.R.U32.HI R4, RZ, 0x10, R5 ;  /* 0x00000010ff040819 */ /* 0x000fe40000011605 */
[----:B------:R-:W-:Y:S02]  /*24f0*/  @P0 R2UR UR6, R2 ;  /* 0x00000000020602ca */ /* 0x000fe400000e0000 */
[----:B------:R-:W-:-:S02]  /*2500*/  PRMT R0, RZ, 0x654, R0 ;  /* 0x00000654ff007816 */ /* 0x000fc40000000000 */
[----:B------:R-:W-:Y:S02]  /*2510*/  @P0 R2UR UR4, R4 ;  /* 0x00000000040402ca */ /* 0x000fe400000e0000 */
[----:B------:R1:W-:Y:S03]  /*2520*/  SYNCS.ARRIVE.TRANS64.RED.A1T0 RZ, [R0+URZ], RZ ;  /* 0x000000ff00ff79a7 */ /* 0x0003e600081004ff */
[----:B------:R-:W-:-:S04]  /*2530*/  @UP1 UMOV UR39, UR5 ;  /* 0x0000000500271c82 */ /* 0x000fc80008000000 */
[----:B------:R-:W-:-:S04]  /*2540*/  @UP1 UMOV UR40, UR6 ;  /* 0x0000000600281c82 */ /* 0x000fc80008000000 */
[----:B------:R-:W-:Y:S01]  /*2550*/  @UP1 UMOV UR36, UR4 ;  /* 0x0000000400241c82 */ /* 0x000fe20008000000 */
[----:B------:R-:W-:Y:S05]  /*2560*/  BRA.U !UP0, `(.L_x_41) ;  /* 0x0000000108d47547 */ /* 0x000fea000b800000 */
[----:B------:R-:W2:Y:S01]  /*2570*/  LDCU.128 UR12, c[0x0][0xb10] ;  /* 0x00016200ff0c77ac */ /* 0x000ea20008000c00 */
[----:B------:R-:W3:Y:S01]  /*2580*/  LDCU UR22, c[0x0][0xb20] ;  /* 0x00016400ff1677ac */ /* 0x000ee20008000800 */
[----:B------:R-:W4:Y:S01]  /*2590*/  LDCU UR20, c[0x0][0xb0c] ;  /* 0x00016180ff1477ac */ /* 0x000f220008000800 */
[----:B------:R-:W1:Y:S01]  /*25a0*/  LDCU.64 UR8, c[0x0][0xb28] ;  /* 0x00016500ff0877ac */ /* 0x000e620008000a00 */
[----:B------:R-:W-:Y:S02]  /*25b0*/  UISETP.NE.AND UP3, UPT, UR42, 0x1, UPT ;  /* 0x000000012a00788c */ /* 0x000fe4000bf65270 */
[----:B--2---:R-:W-:Y:S02]  /*25c0*/  UIMAD.WIDE.U32 UR10, UR41, UR15, URZ ;  /* 0x0000000f290a72a5 */ /* 0x004fe4000f8e00ff */
[----:B------:R-:W-:Y:S02]  /*25d0*/  UIMAD.WIDE.U32 UR4, UR43, UR12, URZ ;  /* 0x0000000c2b0472a5 */ /* 0x000fe4000f8e00ff */
[----:B------:R-:W-:-:S02]  /*25e0*/  UISETP.NE.AND UP0, UPT, UR14, 0x1, UPT ;  /* 0x000000010e00788c */ /* 0x000fc4000bf05270 */
[----:B------:R-:W-:Y:S01]  /*25f0*/  UIMAD.WIDE.U32 UR18, UR39, UR15, URZ ;  /* 0x0000000f271272a5 */ /* 0x000fe2000f8e00ff */
[----:B------:R-:W-:Y:S02]  /*2600*/  UMOV UR10, UR11 ;  /* 0x0000000b000a7c82 */ /* 0x000fe40008000000 */
[----:B------:R-:W-:Y:S01]  /*2610*/  UMOV UR4, UR5 ;  /* 0x0000000500047c82 */ /* 0x000fe20008000000 */
[----:B---3--:R-:W-:Y:S02]  /*2620*/  USHF.R.U32.HI UR10, URZ, UR22, UR10 ;  /* 0x00000016ff0a7299 */ /* 0x008fe4000801160a */
[----:B----4-:R-:W-:Y:S02]  /*2630*/  UISETP.NE.AND UP2, UPT, UR20, 0x1, UPT ;  /* 0x000000011400788c */ /* 0x010fe4000bf45270 */
[----:B------:R-:W-:Y:S02]  /*2640*/  USHF.R.U32.HI UR4, URZ, UR13, UR4 ;  /* 0x0000000dff047299 */ /* 0x000fe40008011604 */
[----:B------:R-:W-:-:S02]  /*2650*/  USEL UR5, UR41, UR10, !UP0 ;  /* 0x0000000a29057287 */ /* 0x000fc4000c000000 */
[----:B------:R-:W-:Y:S02]  /*2660*/  USEL UR6, UR43, UR4, !UP2 ;  /* 0x000000042b067287 */ /* 0x000fe4000d000000 */
[----:B-1----:R-:W-:Y:S01]  /*2670*/  UIMAD.WIDE.U32 UR10, UR5, UR8, URZ ;  /* 0x00000008050a72a5 */ /* 0x002fe2000f8e00ff */
[----:B------:R-:W-:Y:S01]  /*2680*/  UMOV UR4, UR19 ;  /* 0x0000001300047c82 */ /* 0x000fe20008000000 */
[----:B------:R-:W-:Y:S02]  /*2690*/  UIMAD.WIDE.U32 UR16, UR40, UR12, URZ ;  /* 0x0000000c281072a5 */ /* 0x000fe4000f8e00ff */
[----:B------:R-:W-:-:S03]  /*26a0*/  UIMAD.WIDE.U32 UR18, UR6, UR8, URZ ;  /* 0x00000008061272a5 */ /* 0x000fc6000f8e00ff */
[----:B------:R-:W-:Y:S01]  /*26b0*/  UMOV UR10, UR11 ;  /* 0x0000000b000a7c82 */ /* 0x000fe20008000000 */
[----:B------:R-:W-:Y:S02]  /*26c0*/  USHF.R.U32.HI UR4, URZ, UR22, UR4 ;  /* 0x00000016ff047299 */ /* 0x000fe40008011604 */
[----:B------:R-:W-:Y:S01]  /*26d0*/  @UP3 USHF.R.U32.HI UR5, URZ, UR9, UR10 ;  /* 0x00000009ff053299 */ /* 0x000fe2000801160a */
[----:B------:R-:W-:Y:S01]  /*26e0*/  UMOV UR16, UR17 ;  /* 0x0000001100107c82 */ /* 0x000fe20008000000 */
[----:B------:R-:W-:Y:S01]  /*26f0*/  UMOV UR18, UR19 ;  /* 0x0000001300127c82 */ /* 0x000fe20008000000 */
[----:B------:R-:W-:Y:S02]  /*2700*/  USHF.R.U32.HI UR13, URZ, UR13, UR16 ;  /* 0x0000000dff0d7299 */ /* 0x000fe40008011610 */
[----:B------:R-:W-:Y:S02]  /*2710*/  USEL UR4, UR39, UR4, !UP0 ;  /* 0x0000000427047287 */ /* 0x000fe4000c000000 */
[----:B------:R-:W-:-:S02]  /*2720*/  @UP3 USHF.R.U32.HI UR6, URZ, UR9, UR18 ;  /* 0x00000009ff063299 */ /* 0x000fc40008011612 */
[----:B------:R-:W-:Y:S02]  /*2730*/  UIMAD UR10, UR42, UR5, URZ ;  /* 0x000000052a0a72a4 */ /* 0x000fe4000f8e02ff */
[----:B------:R-:W-:Y:S02]  /*2740*/  USEL UR5, UR40, UR13, !UP2 ;  /* 0x0000000d28057287 */ /* 0x000fe4000d000000 */
[----:B------:R-:W-:Y:S02]  /*2750*/  UIMAD UR12, UR42, UR6, URZ ;  /* 0x000000062a0c72a4 */ /* 0x000fe4000f8e02ff */
[----:B------:R-:W-:Y:S02]  /*2760*/  UISETP.GE.AND UP0, UPT, UR4, UR10, UPT ;  /* 0x0000000a0400728c */ /* 0x000fe4000bf06270 */
[----:B------:R-:W-:Y:S02]  /*2770*/  UIMAD.WIDE.U32 UR10, UR4, UR8, URZ ;  /* 0x00000008040a72a5 */ /* 0x000fe4000f8e00ff */
[----:B------:R-:W-:-:S02]  /*2780*/  UISETP.GE.OR UP0, UPT, UR5, UR12, UP0 ;  /* 0x0000000c0500728c */ /* 0x000fc40008706670 */
        /* <DEDUP_REMOVED lines=19> */
.L_x_41:
[----:B------:R-:W2:Y:S02]  /*28c0*/  LDCU UR4, c[0x0][0xb30] ;  /* 0x00016600ff0477ac */ /* 0x000ea40008000800 */
[----:B--2---:R-:W-:-:S09]  /*28d0*/  UISETP.NE.AND UP0, UPT, UR4, 0x1, UPT ;  /* 0x000000010400788c */ /* 0x004fd2000bf05270 */
[----:B------:R-:W-:Y:S05]  /*28e0*/  BRA.U UP0, `(.L_x_42) ;  /* 0x0000000100447547 */ /* 0x000fea000b800000 */
        /* <DEDUP_REMOVED lines=17> */
.L_x_42:
[----:B------:R-:W-:Y:S01]  /*2a00*/  VIADD R11, R11, 0x1 ;  /* 0x000000010b0b7836 */ /* 0x000fe20000000000 */
[----:B------:R-:W-:Y:S01]  /*2a10*/  PLOP3.LUT P1, PT, PT, PT, PT, 0x80, 0x8 ;  /* 0x000000000008781c */ /* 0x000fe20003f2f070 */
[----:B------:R-:W-:Y:S02]  /*2a20*/  UIADD3 UR16, UPT, UPT, UR40, UR59, URZ ;  /* 0x0000003b28107290 */ /* 0x000fe4000fffe0ff */
[----:B------:R-:W-:Y:S01]  /*2a30*/  UIADD3 UR20, UPT, UPT, UR39, UR62, URZ ;  /* 0x0000003e27147290 */ /* 0x000fe2000fffe0ff */
[----:B------:R-:W-:-:S04]  /*2a40*/  ISETP.NE.AND P0, PT, R11, 0x2, PT ;  /* 0x000000020b00780c */ /* 0x000fc80003f05270 */
[----:B------:R-:W-:Y:S02]  /*2a50*/  SEL R3, RZ, 0x1, P0 ;  /* 0x00000001ff037807 */ /* 0x000fe40000000000 */
[----:B------:R-:W-:Y:S02]  /*2a60*/  SEL R11, R11, RZ, P0 ;  /* 0x000000ff0b0b7207 */ /* 0x000fe40000000000 */
[----:B------:R-:W-:Y:S01]  /*2a70*/  LOP3.LUT R10, R10, R3, RZ, 0x3c, !PT ;  /* 0x000000030a0a7212 */ /* 0x000fe200078e3cff */
[----:B------:R-:W-:Y:S06]  /*2a80*/  BRA.U UP1, `(.L_x_43) ;  /* 0xfffffff101547547 */ /* 0x000fec000b83ffff */
[----:B------:R-:W-:Y:S01]  /*2a90*/  UIADD3 UR21, UPT, UPT, UR21, 0x88, URZ ;  /* 0x0000008815157890 */ /* 0x000fe2000fffe0ff */
[----:B------:R-:W-:-:S03]  /*2aa0*/  SHF.L.U32 R3, R12, 0x1f, RZ ;  /* 0x0000001f0c037819 */ /* 0x000fc600000006ff */
[----:B------:R-:W-:-:S09]  /*2ab0*/  ULEA UR4, UR7, UR21, 0x3 ;  /* 0x0000001507047291 */ /* 0x000fd2000f8e18ff */
[----:B------:R-:W2:Y:S02]  /*2ac0*/  SYNCS.PHASECHK.TRANS64.TRYWAIT P0, [UR4], R3 ;  /* 0x00000003ff0075a7 */ /* 0x000ea40008001104 */
[----:B--2---:R-:W-:Y:S05]  /*2ad0*/  @!P0 BRA `(.L_x_44) ;  /* 0x0000005800488947 */ /* 0x004fea0003800000 */
.L_x_131:
[----:B------:R-:W-:-:S04]  /*2ae0*/  UIADD3 UR4, UPT, UPT, UR7, 0x1, URZ ;  /* 0x0000000107047890 */ /* 0x000fc8000fffe0ff */
[----:B------:R-:W-:-:S04]  /*2af0*/  UISETP.NE.AND UP0, UPT, UR4, 0x11, UPT ;  /* 0x000000110400788c */ /* 0x000fc8000bf05270 */
[----:B------:R-:W-:Y:S02]  /*2b00*/  USEL UR6, URZ, 0x1, UP0 ;  /* 0x00000001ff067887 */ /* 0x000fe40008000000 */
[----:B------:R-:W-:-:S04]  /*2b10*/  USEL UR4, UR4, URZ, UP0 ;  /* 0x000000ff04047287 */ /* 0x000fc80008000000 */
[----:B------:R-:W-:Y:S01]  /*2b20*/  ULEA UR5, UR4, UR21, 0x3 ;  /* 0x0000001504057291 */ /* 0x000fe2000f8e18ff */
[----:B------:R-:W-:-:S04]  /*2b30*/  LOP3.LUT R2, R12, UR6, RZ, 0x3c, !PT ;  /* 0x000000060c027c12 */ /* 0x000fc8000f8e3cff */
[----:B-1----:R-:W-:-:S04]  /*2b40*/  SHF.L.U32 R3, R2, 0x1f, RZ ;  /* 0x0000001f02037819 */ /* 0x002fc800000006ff */
[----:B------:R-:W1:Y:S02]  /*2b50*/  SYNCS.PHASECHK.TRANS64.TRYWAIT P0, [UR5], R3 ;  /* 0x00000003ff0075a7 */ /* 0x000e640008001105 */
[----:B-1----:R-:W-:Y:S05]  /*2b60*/  @!P0 BRA `(.L_x_45) ;  /* 0x00000058003c8947 */ /* 0x002fea0003800000 */
.L_x_133:
        /* <DEDUP_REMOVED lines=9> */
.L_x_135:
        /* <DEDUP_REMOVED lines=9> */
.L_x_137:
        /* <DEDUP_REMOVED lines=9> */
.L_x_139:
        /* <DEDUP_REMOVED lines=9> */
.L_x_141:
        /* <DEDUP_REMOVED lines=9> */
.L_x_143:
        /* <DEDUP_REMOVED lines=9> */
.L_x_145:
        /* <DEDUP_REMOVED lines=9> */
.L_x_147:
        /* <DEDUP_REMOVED lines=9> */
.L_x_149:
        /* <DEDUP_REMOVED lines=9> */
.L_x_151:
        /* <DEDUP_REMOVED lines=9> */
.L_x_153:
        /* <DEDUP_REMOVED lines=9> */
.L_x_155:
        /* <DEDUP_REMOVED lines=9> */
.L_x_157:
        /* <DEDUP_REMOVED lines=9> */
.L_x_159:
        /* <DEDUP_REMOVED lines=9> */
.L_x_161:
[----:B------:R-:W-:-:S04]  /*3350*/  UIADD3 UR4, UPT, UPT, UR4, 0x1, URZ ;  /* 0x0000000104047890 */ /* 0x000fc8000fffe0ff */
[----:B------:R-:W-:-:S04]  /*3360*/  UISETP.NE.AND UP0, UPT, UR4, 0x11, UPT ;  /* 0x000000110400788c */ /* 0x000fc8000bf05270 */
[----:B------:R-:W-:Y:S02]  /*3370*/  USEL UR5, URZ, 0x1, UP0 ;  /* 0x00000001ff057887 */ /* 0x000fe40008000000 */
[----:B------:R-:W-:-:S04]  /*3380*/  USEL UR4, UR4, URZ, UP0 ;  /* 0x000000ff04047287 */ /* 0x000fc80008000000 */
[----:B------:R-:W-:Y:S01]  /*3390*/  ULEA UR4, UR4, UR21, 0x3 ;  /* 0x0000001504047291 */ /* 0x000fe2000f8e18ff */
[----:B-1----:R-:W-:-:S04]  /*33a0*/  LOP3.LUT R3, R2, UR5, RZ, 0x3c, !PT ;  /* 0x0000000502037c12 */ /* 0x002fc8000f8e3cff */
[----:B------:R-:W-:Y:S01]  /*33b0*/  SHF.L.U32 R3, R3, 0x1f, RZ ;  /* 0x0000001f03037819 */ /* 0x000fe200000006ff */
[----:B------:R-:W-:-:S07]  /*33c0*/  IMAD.U32 R0, RZ, RZ, UR4 ;  /* 0x00000004ff007e24 */ /* 0x000fce000f8e00ff */
.L_x_60:
[----:B-1----:R1:W2:Y:S02]  /*33d0*/  SYNCS.PHASECHK.TRANS64.TRYWAIT P0, [R0+URZ], R3 ;  /* 0x00000003000075a7 */ /* 0x0022a400080011ff */
[----:B--2---:R-:W-:Y:S05]  /*33e0*/  @!P0 NANOSLEEP.SYNCS 0x989680 ;  /* 0x009896800000895d */ /* 0x004fea0003900000 */
[----:B------:R-:W2:Y:S02]  /*33f0*/  @!P0 SYNCS.PHASECHK.TRANS64 P0, [R0+URZ], R3 ;  /* 0x00000003000085a7 */ /* 0x000ea400080010ff */
[----:B--2---:R-:W-:Y:S05]  /*3400*/  @P0 EXIT ;  /* 0x000000000000094d */ /* 0x004fea0003800000 */
[----:B------:R-:W-:Y:S05]  /*3410*/  BRA `(.L_x_60) ;  /* 0xfffffffc00ec7947 */ /* 0x000fea000383ffff */
.L_x_23:
[----:B------:R-:W2:Y:S02]  /*3420*/  S2UR UR4, SR_CgaCtaId ;  /* 0x00000000000479c3 */ /* 0x000ea40000008800 */
[----:B--2---:R-:W-:-:S04]  /*3430*/  UISETP.NE.AND UP0, UPT, UR4, URZ, UPT ;  /* 0x000000ff0400728c */ /* 0x004fc8000bf05270 */
[----:B------:R-:W-:-:S09]  /*3440*/  UISETP.NE.OR UP0, UPT, UR17, 0x1, UP0 ;  /* 0x000000011100788c */ /* 0x000fd20008705670 */
[----:B------:R-:W-:Y:S05]  /*3450*/  BRA.U UP0, `(.L_x_61) ;  /* 0x00000005004c7547 */ /* 0x000fea000b800000 */
[----:B------:R-:W2:Y:S01]  /*3460*/  S2UR UR5, SR_CgaCtaId ;  /* 0x00000000000579c3 */ /* 0x000ea20000008800 */
[----:B------:R-:W-:Y:S01]  /*3470*/  UMOV UR4, 0x400 ;  /* 0x0000040000047882 */ /* 0x000fe20000000000 */
[----:B------:R-:W-:Y:S01]  /*3480*/  ISETP.GE.U32.AND P2, PT, R0, 0x8, PT ;  /* 0x000000080000780c */ /* 0x000fe20003f46070 */
[----:B------:R-:W-:Y:S01]  /*3490*/  IMAD.MOV.U32 R12, RZ, RZ, 0x1 ;  /* 0x00000001ff0c7424 */ /* 0x000fe200078e00ff */
[----:B------:R-:W-:Y:S02]  /*34a0*/  CS2R R10, SRZ ;  /* 0x00000000000a7805 */ /* 0x000fe4000001ff00 */
[----:B------:R-:W-:Y:S01]  /*34b0*/  CS2R R8, SRZ ;  /* 0x0000000000087805 */ /* 0x000fe2000001ff00 */
[----:B--2---:R-:W-:-:S03]  /*34c0*/  ULEA UR6, UR5, UR4, 0x18 ;  /* 0x0000000405067291 */ /* 0x004fc6000f8ec0ff */
[----:B------:R-:W-:-:S09]  /*34d0*/  UMOV UR5, URZ ;  /* 0x000000ff00057c82 */ /* 0x000fd20008000000 */
.L_x_65:
[----:B------:R-:W-:Y:S02]  /*34e0*/  LEA R2, R8, UR6, 0x3 ;  /* 0x0000000608027c11 */ /* 0x000fe4000f8e18ff */
[----:B------:R-:W-:-:S03]  /*34f0*/  SHF.L.U32 R5, R9, 0x1f, RZ ;  /* 0x0000001f09057819 */ /* 0x000fc600000006ff */
[----:B------:R-:W-:Y:S01]  /*3500*/  VIADD R4, R2, 0x1b0 ;  /* 0x000001b002047836 */ /* 0x000fe20000000000 */
[----:B------:R-:W2:Y:S02]  /*3510*/  SYNCS.PHASECHK.TRANS64.TRYWAIT P0, [R2+URZ+0x1a0], R5 ;  /* 0x0001a005020075a7 */ /* 0x000ea400080011ff */
[----:B--2---:R-:W-:Y:S05]  /*3520*/  @!P0 BRA `(.L_x_62) ;  /* 0x0000005400348947 */ /* 0x004fea0003800000 */
.L_x_162:
[----:B------:R-:W-:Y:S01]  /*3530*/  ULEA UR4, UR5, UR6, 0x3 ;  /* 0x0000000605047291 */ /* 0x000fe2000f8e18ff */
[----:B------:R-:W-:Y:S02]  /*3540*/  PRMT R4, RZ, 0x654, R4 ;  /* 0x00000654ff047816 */ /* 0x000fe40000000004 */
[----:B--2---:R-:W-:Y:S01]  /*3550*/  SHF.L.U32 R5, R12, 0x1f, RZ ;  /* 0x0000001f0c057819 */ /* 0x004fe200000006ff */
[----:B------:R-:W-:Y:S01]  /*3560*/  UIADD3 UR7, UPT, UPT, UR4, 0x140, URZ ;  /* 0x0000014004077890 */ /* 0x000fe2000fffe0ff */
[----:B------:R2:W-:Y:S05]  /*3570*/  SYNCS.ARRIVE.TRANS64.RED.A1T0 RZ, [R4+URZ], RZ ;  /* 0x000000ff04ff79a7 */ /* 0x0005ea00081004ff */
[----:B------:R-:W-:Y:S01]  /*3580*/  IMAD.U32 R7, RZ, RZ, UR7 ;  /* 0x00000007ff077e24 */ /* 0x000fe2000f8e00ff */
[----:B------:R-:W3:Y:S04]  /*3590*/  SYNCS.PHASECHK.TRANS64.TRYWAIT P0, [UR4+0x150], R5 ;  /* 0x00015005ff0075a7 */ /* 0x000ee80008001104 */
[----:B------:R-:W-:Y:S01]  /*35a0*/  PRMT R6, R0, 0x654, R7 ;  /* 0x0000065400067816 */ /* 0x000fe20000000007 */
[----:B--2---:R-:W-:Y:S01]  /*35b0*/  @!P2 IMAD.MOV.U32 R4, RZ, RZ, 0x10 ;  /* 0x00000010ff04a424 */ /* 0x004fe200078e00ff */
[----:B---3--:R-:W-:Y:S06]  /*35c0*/  @!P0 BRA `(.L_x_63) ;  /* 0x0000005400208947 */ /* 0x008fec0003800000 */
.L_x_164:
[----:B------:R-:W-:Y:S01]  /*35d0*/  ULEA UR8, UR5, UR6, 0x4 ;  /* 0x0000000605087291 */ /* 0x000fe2000f8e20ff */
[----:B------:R-:W-:Y:S01]  /*35e0*/  SEL R3, R6, R3, !P2 ;  /* 0x0000000306037207 */ /* 0x000fe20005000000 */
[----:B------:R-:W-:Y:S01]  /*35f0*/  UIADD3 UR9, UPT, UPT, UR4, 0x140, URZ ;  /* 0x0000014004097890 */ /* 0x000fe2000fffe0ff */
[----:B--2---:R-:W-:Y:S01]  /*3600*/  LEA R2, R11, UR6, 0x3 ;  /* 0x000000060b027c11 */ /* 0x004fe2000f8e18ff */
[----:B------:R-:W-:Y:S01]  /*3610*/  UIADD3 UR8, UPT, UPT, UR8, 0x1d0, URZ ;  /* 0x000001d008087890 */ /* 0x000fe2000fffe0ff */
[----:B------:R-:W-:Y:S01]  /*3620*/  SHF.L.U32 R5, R10, 0x1f, RZ ;  /* 0x0000001f0a057819 */ /* 0x000fe200000006ff */
[----:B------:R2:W-:Y:S01]  /*3630*/  @!P2 SYNCS.ARRIVE.TRANS64.RED RZ, [R3+URZ], R4 ;  /* 0x0000000403ffa9a7 */ /* 0x0005e200080004ff */
[----:B------:R-:W-:Y:S01]  /*3640*/  UIADD3 UR4, UPT, UPT, UR5, 0x1, URZ ;  /* 0x0000000105047890 */ /* 0x000fe2000fffe0ff */
[----:B------:R-:W-:-:S03]  /*3650*/  VIADD R8, R8, 0x1 ;  /* 0x0000000108087836 */ /* 0x000fc60000000000 */
[----:B------:R-:W-:Y:S02]  /*3660*/  UISETP.NE.AND UP0, UPT, UR4, 0x2, UPT ;  /* 0x000000020400788c */ /* 0x000fe4000bf05270 */
[----:B------:R-:W-:Y:S06]  /*3670*/  UGETNEXTWORKID.BROADCAST [UR8], [UR9] ;  /* 0x00000000080073ca */ /* 0x000fec0008000100 */
[----:B------:R-:W-:Y:S01]  /*3680*/  USEL UR7, URZ, 0x1, UP0 ;  /* 0x00000001ff077887 */ /* 0x000fe20008000000 */
[----:B------:R-:W-:Y:S01]  /*3690*/  ISETP.NE.AND P0, PT, R8, 0x2, PT ;  /* 0x000000020800780c */ /* 0x000fe20003f05270 */
[----:B------:R-:W-:Y:S01]  /*36a0*/  USEL UR5, UR4, URZ, UP0 ;  /* 0x000000ff04057287 */ /* 0x000fe20008000000 */
[----:B------:R-:W3:Y:S03]  /*36b0*/  SYNCS.PHASECHK.TRANS64.TRYWAIT P1, [R2+URZ+0x140], R5 ;  /* 0x00014005020075a7 */ /* 0x000ee600080211ff */
[----:B------:R-:W-:Y:S01]  /*36c0*/  LOP3.LUT R12, R12, UR7, RZ, 0x3c, !PT ;  /* 0x000000070c0c7c12 */ /* 0x000fe2000f8e3cff */
[----:B--23--:R-:W-:Y:S07]  /*36d0*/  @!P1 BRA `(.L_x_64) ;  /* 0x0000005000f49947 */ /* 0x00cfee0003800000 */
.L_x_165:
[C---:B------:R-:W-:Y:S01]  /*36e0*/  LEA R4, R11.reuse, UR6, 0x4 ;  /* 0x000000060b047c11 */ /* 0x040fe2000f8e20ff */
[----:B--2---:R-:W-:Y:S01]  /*36f0*/  VIADD R2, R2, 0x150 ;  /* 0x0000015002027836 */ /* 0x004fe20000000000 */
[----:B------:R-:W-:Y:S01]  /*3700*/  SEL R8, R8, RZ, P0 ;  /* 0x000000ff08087207 */ /* 0x000fe20000000000 */
[----:B------:R-:W-:-:S03]  /*3710*/  VIADD R11, R11, 0x1 ;  /* 0x000000010b0b7836 */ /* 0x000fc60000000000 */
[----:B------:R-:W2:Y:S01]  /*3720*/  LDS.128 R4, [R4+0x1d0] ;  /* 0x0001d00004047984 */ /* 0x000ea20000000c00 */
[----:B------:R-:W-:Y:S02]  /*3730*/  PRMT R2, RZ, 0x654, R2 ;  /* 0x00000654ff027816 */ /* 0x000fe40000000002 */
[C---:B------:R-:W-:Y:S01]  /*3740*/  ISETP.NE.AND P1, PT, R11.reuse, 0x2, PT ;  /* 0x000000020b00780c */ /* 0x040fe20003f25270 */
[----:B------:R-:W-:Y:S01]  /*3750*/  @!PT LDS RZ, [RZ] ;  /* 0x00000000fffff984 */ /* 0x000fe20000000800 */
[----:B------:R-:W-:Y:S01]  /*3760*/  @!PT LDS RZ, [RZ] ;  /* 0x00000000fffff984 */ /* 0x000fe20000000800 */
[----:B------:R-:W-:Y:S01]  /*3770*/  @!PT LDS RZ, [RZ] ;  /* 0x00000000fffff984 */ /* 0x000fe20000000800 */
[----:B------:R-:W-:Y:S01]  /*3780*/  @!PT LDS RZ, [RZ] ;  /* 0x00000000fffff984 */ /* 0x000fe20000000800 */
[----:B------:R3:W-:Y:S06]  /*3790*/  MEMBAR.ALL.CTA ;  /* 0x0000000000007992 */ /* 0x0007ec0000008000 */
[----:B---3--:R-:W3:Y:S01]  /*37a0*/  FENCE.VIEW.ASYNC.S ;  /* 0x00000000000073c6 */ /* 0x008ee20000000000 */
[----:B------:R-:W-:Y:S01]  /*37b0*/  SEL R11, R11, RZ, P1 ;  /* 0x000000ff0b0b7207 */ /* 0x000fe20000800000 */
[----:B---3--:R3:W-:Y:S01]  /*37c0*/  SYNCS.ARRIVE.TRANS64.RED.A1T0 RZ, [R2+URZ], RZ ;  /* 0x000000ff02ff79a7 */ /* 0x0087e200081004ff */
[----:B--2---:R-:W-:-:S02]  /*37d0*/  LOP3.LUT P3, RZ, R6, 0x1, RZ, 0xc0, !PT ;  /* 0x0000000106ff7812 */ /* 0x004fc4000786c0ff */
[----:B------:R-:W-:-:S04]  /*37e0*/  SEL R5, RZ, 0x1, P1 ;  /* 0x00000001ff057807 */ /* 0x000fc80000800000 */
[----:B------:R-:W-:Y:S02]  /*37f0*/  LOP3.LUT R10, R10, R5, RZ, 0x3c, !PT ;  /* 0x000000050a0a7212 */ /* 0x000fe400078e3cff */
[----:B---3--:R-:W-:-:S04]  /*3800*/  SEL R2, RZ, 0x1, P0 ;  /* 0x00000001ff027807 */ /* 0x008fc80000000000 */
[----:B------:R-:W-:Y:S01]  /*3810*/  LOP3.LUT R9, R9, R2, RZ, 0x3c, !PT ;  /* 0x0000000209097212 */ /* 0x000fe200078e3cff */
[----:B------:R-:W-:Y:S06]  /*3820*/  @P3 BRA `(.L_x_65) ;  /* 0xfffffffc002c3947 */ /* 0x000fec000383ffff */
[----:B------:R-:W-:Y:S01]  /*3830*/  ULEA UR4, UR5, UR6, 0x3 ;  /* 0x0000000605047291 */ /* 0x000fe2000f8e18ff */
[----:B------:R-:W-:-:S08]  /*3840*/  SHF.L.U32 R3, R12, 0x1f, RZ ;  /* 0x0000001f0c037819 */ /* 0x000fd000000006ff */
[----:B------:R-:W2:Y:S02]  /*3850*/  SYNCS.PHASECHK.TRANS64 P0, [UR4+0x150], R3 ;  /* 0x00015003ff0075a7 */ /* 0x000ea40008001004 */
[----:B--2---:R-:W-:Y:S05]  /*3860*/  @P0 BRA `(.L_x_66) ;  /* 0x0000000000080947 */ /* 0x004fea0003800000 */
[----:B------:R-:W2:Y:S02]  /*3870*/  SYNCS.PHASECHK.TRANS64.TRYWAIT P0, [UR4+0x150], R3 ;  /* 0x00015003ff0075a7 */ /* 0x000ea40008001104 */
[----:B--2---:R-:W-:Y:S05]  /*3880*/  @!P0 BRA `(.L_x_67) ;  /* 0x00000050009c8947 */ /* 0x004fea0003800000 */
.L_x_66:
[----:B------:R-:W-:-:S04]  /*3890*/  UIADD3 UR7, UPT, UPT, UR5, 0x1, URZ ;  /* 0x0000000105077890 */ /* 0x000fc8000fffe0ff */
[----:B------:R-:W-:-:S04]  /*38a0*/  UISETP.NE.AND UP0, UPT, UR7, 0x2, UPT ;  /* 0x000000020700788c */ /* 0x000fc8000bf05270 */
[----:B------:R-:W-:Y:S02]  /*38b0*/  USEL UR8, URZ, 0x1, UP0 ;  /* 0x00000001ff087887 */ /* 0x000fe40008000000 */
[----:B------:R-:W-:-:S04]  /*38c0*/  USEL UR7, UR7, URZ, UP0 ;  /* 0x000000ff07077287 */ /* 0x000fc80008000000 */
[----:B------:R-:W-:Y:S01]  /*38d0*/  ULEA UR7, UR7, UR6, 0x3 ;  /* 0x0000000607077291 */ /* 0x000fe2000f8e18ff */
[----:B--2---:R-:W-:-:S04]  /*38e0*/  LOP3.LUT R3, R12, UR8, RZ, 0x3c, !PT ;  /* 0x000000080c037c12 */ /* 0x004fc8000f8e3cff */
[----:B------:R-:W-:-:S04]  /*38f0*/  SHF.L.U32 R0, R3, 0x1f, RZ ;  /* 0x0000001f03007819 */ /* 0x000fc800000006ff */
[----:B------:R-:W2:Y:S02]  /*3900*/  SYNCS.PHASECHK.TRANS64 P0, [UR7+0x150], R0 ;  /* 0x00015000ff0075a7 */ /* 0x000ea40008001007 */
[----:B-12---:R-:W-:Y:S05]  /*3910*/  @P0 EXIT ;  /* 0x000000000000094d */ /* 0x006fea0003800000 */
[----:B------:R-:W-:Y:S02]  /*3920*/  SHF.L.U32 R3, R3, 0x1f, RZ ;  /* 0x0000001f03037819 */ /* 0x000fe400000006ff */
[----:B------:R-:W-:-:S07]  /*3930*/  MOV R0, UR7 ;  /* 0x0000000700007c02 */ /* 0x000fce0008000f00 */
.L_x_68:
[----:B-1----:R1:W2:Y:S02]  /*3940*/  SYNCS.PHASECHK.TRANS64.TRYWAIT P0, [R0+URZ+0x150], R3 ;  /* 0x00015003000075a7 */ /* 0x0022a400080011ff */
[----:B--2---:R-:W-:Y:S05]  /*3950*/  @!P0 NANOSLEEP.SYNCS 0x989680 ;  /* 0x009896800000895d */ /* 0x004fea0003900000 */
[----:B------:R-:W2:Y:S02]  /*3960*/  @!P0 SYNCS.PHASECHK.TRANS64 P0, [R0+URZ+0x150], R3 ;  /* 0x00015003000085a7 */ /* 0x000ea400080010ff */
[----:B--2---:R-:W-:Y:S05]  /*3970*/  @P0 EXIT ;  /* 0x000000000000094d */ /* 0x004fea0003800000 */
[----:B------:R-:W-:Y:S05]  /*3980*/  BRA `(.L_x_68) ;  /* 0xfffffffc00ec7947 */ /* 0x000fea000383ffff */
.L_x_61:
[----:B------:R-:W-:Y:S05]  /*3990*/  BRA.U UP4, `(.L_x_69) ;  /* 0x0000000d04a07547 */ /* 0x000fea000b800000 */
[----:B------:R-:W2:Y:S01]  /*39a0*/  S2UR UR7, SR_CgaCtaId ;  /* 0x00000000000779c3 */ /* 0x000ea20000008800 */
[----:B------:R-:W-:Y:S01]  /*39b0*/  UMOV UR4, 0x40 ;  /* 0x0000004000047882 */ /* 0x000fe20000000000 */
[----:B------:R-:W-:Y:S01]  /*39c0*/  NOP ;  /* 0x0000000000007918 */ /* 0x000fe20000000000 */
[----:B------:R-:W-:Y:S01]  /*39d0*/  UMOV UR6, 0x400 ;  /* 0x0000040000067882 */ /* 0x000fe20000000000 */
[----:B--2---:R-:W-:Y:S02]  /*39e0*/  ULEA UR5, UR7, UR4, 0x18 ;  /* 0x0000000407057291 */ /* 0x004fe4000f8ec0ff */
[----:B------:R-:W-:-:S07]  /*39f0*/  ULEA UR6, UR7, UR6, 0x18 ;  /* 0x0000000607067291 */ /* 0x000fce000f8ec0ff */
[----:B------:R-:W2:Y:S02]  /*3a00*/  LDS.U8 R0, [UR5+0x1c] ;  /* 0x00001c05ff007984 */ /* 0x000ea40008000000 */
[----:B--2---:R-:W-:-:S13]  /*3a10*/  ISETP.NE.AND P0, PT, R0, RZ, PT ;  /* 0x000000ff0000720c */ /* 0x004fda0003f05270 */
[----:B------:R-:W-:Y:S05]  /*3a20*/  @P0 BRA `(.L_x_70) ;  /* 0x0000000000580947 */ /* 0x000fea0003800000 */
[----:B------:R-:W-:-:S13]  /*3a30*/  ELECT P0, URZ, PT ;  /* 0x0000000000ff782f */ /* 0x000fda0003800000 */
[----:B------:R-:W-:Y:S05]  /*3a40*/  @!P0 BRA `(.L_x_71) ;  /* 0x0000000000608947 */ /* 0x000fea0003800000 */
[----:B------:R-:W-:Y:S01]  /*3a50*/  UMOV UR4, 0x10 ;  /* 0x0000001000047882 */ /* 0x000fe20000000000 */
[----:B------:R-:W-:Y:S01]  /*3a60*/  HFMA2 R0, -RZ, RZ, 0, 5.9604644775390625e-08 ;  /* 0x00000001ff007431 */ /* 0x000fe200000001ff */
[----:B------:R-:W-:-:S03]  /*3a70*/  MOV R3, 0xffff ;  /* 0x0000ffff00037802 */ /* 0x000fc60000000f00 */
[----:B------:R-:W-:Y:S04]  /*3a80*/  DEPBAR.LE SB2, 0x36 ;  /* 0x0000ad800000791a */ /* 0x000fe80000000000 */
[----:B------:R-:W2:Y:S02]  /*3a90*/  UTCATOMSWS.FIND_AND_SET.ALIGN UP0, UR4, UR4 ;  /* 0x00000004000475e3 */ /* 0x000ea40008000800 */
[----:B--2---:R-:W-:Y:S01]  /*3aa0*/  MOV R4, UR4 ;  /* 0x0000000400047c02 */ /* 0x004fe20008000f00 */
[----:B------:R-:W-:Y:S06]  /*3ab0*/  BRA.U UP0, `(.L_x_72) ;  /* 0x0000000100187547 */ /* 0x000fec000b800000 */
.L_x_73:
[----:B------:R-:W-:Y:S05]  /*3ac0*/  NANOSLEEP 0x64 ;  /* 0x000000640000795d */ /* 0x000fea0003800000 */
[----:B------:R-:W-:-:S05]  /*3ad0*/  UMOV UR4, 0x10 ;  /* 0x0000001000047882 */ /* 0x000fca0000000000 */
[----:B------:R-:W-:Y:S04]  /*3ae0*/  DEPBAR.LE SB2, 0x36 ;  /* 0x0000ad800000791a */ /* 0x000fe80000000000 */
[----:B------:R-:W2:Y:S02]  /*3af0*/  UTCATOMSWS.FIND_AND_SET.ALIGN UP0, UR4, UR4 ;  /* 0x00000004000475e3 */ /* 0x000ea40008000800 */
[----:B--2---:R-:W-:Y:S01]  /*3b00*/  MOV R4, UR4 ;  /* 0x0000000400047c02 */ /* 0x004fe20008000f00 */
[----:B------:R-:W-:Y:S05]  /*3b10*/  BRA.U !UP0, `(.L_x_73) ;  /* 0xfffffffd08e87547 */ /* 0x000fea000b83ffff */
.L_x_72:
[-C--:B------:R-:W-:Y:S02]  /*3b20*/  SHF.L.U32 R3, R3, R4.reuse, RZ ;  /* 0x0000000403037219 */ /* 0x080fe400000006ff */
[----:B------:R-:W-:Y:S01]  /*3b30*/  SHF.L.U32 R0, R0, R4, RZ ;  /* 0x0000000400007219 */ /* 0x000fe200000006ff */
[----:B------:R-:W-:Y:S02]  /*3b40*/  IMAD.SHL.U32 R4, R4, 0x20, RZ ;  /* 0x0000002004047824 */ /* 0x000fe400078e00ff */
[----:B------:R2:W-:Y:S04]  /*3b50*/  ATOMS.OR RZ, [UR5+0x14], R3 ;  /* 0x00001403ffff798c */ /* 0x0005e8000b000005 */
[----:B------:R2:W-:Y:S04]  /*3b60*/  ATOMS.OR RZ, [UR5+0x18], R0 ;  /* 0x00001800ffff798c */ /* 0x0005e8000b000005 */
[----:B------:R2:W-:Y:S01]  /*3b70*/  STS [UR6+0x1f0], R4 ;  /* 0x0001f004ff007988 */ /* 0x0005e20008000806 */
[----:B------:R-:W-:Y:S05]  /*3b80*/  BRA `(.L_x_71) ;  /* 0x0000000000107947 */ /* 0x000fea0003800000 */
.L_x_70:
[----:B------:R-:W-:Y:S02]  /*3b90*/  MOV R0, 0xffffffff ;  /* 0xffffffff00007802 */ /* 0x000fe40000000f00 */
[----:B------:R-:W-:-:S03]  /*3ba0*/  MOV R4, 0x3bd0 ;  /* 0x00003bd000047802 */ /* 0x000fc60000000f00 */
[----:B------:R2:W-:Y:S04]  /*3bb0*/  STS [UR6+0x1f0], R0 ;  /* 0x0001f000ff007988 */ /* 0x0005e80008000806 */
[----:B-12--5:R-:W-:Y:S05]  /*3bc0*/  CALL.REL.NOINC `($__internal_1_$__cuda_sm10x_tcgen05_guardrail_trap_phase_invalid_during_alloc) ;  /* 0x0000005400587944 */ /* 0x026fea0003c00000 */
.L_x_71:
[----:B------:R-:W-:Y:S05]  /*3bd0*/  WARPSYNC.ALL ;  /* 0x0000000000007948 */ /* 0x000fea0003800000 */
[----:B------:R-:W3:Y:S01]  /*3be0*/  S2UR UR4, SR_CgaCtaId ;  /* 0x00000000000479c3 */ /* 0x000ee20000008800 */
[----:B------:R-:W-:Y:S01]  /*3bf0*/  UMOV UR17, 0x400 ;  /* 0x0000040000117882 */ /* 0x000fe20000000000 */
[----:B------:R-:W-:-:S06]  /*3c00*/  NOP ;  /* 0x0000000000007918 */ /* 0x000fcc0000000000 */
[----:B------:R-:W-:Y:S06]  /*3c10*/  BAR.ARV 0x6, 0xa0 ;  /* 0x0182800000007b1d */ /* 0x000fec0000002000 */
[----:B------:R-:W4:Y:S01]  /*3c20*/  LDCU UR5, c[0x0][0x38c] ;  /* 0x00007180ff0577ac */ /* 0x000f220008000800 */
[----:B------:R-:W-:Y:S01]  /*3c30*/  LOP3.LUT R2, R2, 0xffff, RZ, 0xc0, !PT ;  /* 0x0000ffff02027812 */ /* 0x000fe200078ec0ff */
[----:B------:R-:W-:Y:S01]  /*3c40*/  IMAD.MOV.U32 R11, RZ, RZ, 0x1 ;  /* 0x00000001ff0b7424 */ /* 0x000fe200078e00ff */
[----:B------:R-:W-:Y:S01]  /*3c50*/  CS2R R8, SRZ ;  /* 0x0000000000087805 */ /* 0x000fe2000001ff00 */
[----:B------:R-:W1:Y:S01]  /*3c60*/  LDCU UR8, c[0x0][0x38c] ;  /* 0x00007180ff0877ac */ /* 0x000e620008000800 */
[----:B------:R-:W-:Y:S01]  /*3c70*/  R2UR UR19, R2 ;  /* 0x00000000021372ca */ /* 0x000fe200000e0000 */
[----:B------:R-:W-:Y:S01]  /*3c80*/  IMAD.MOV.U32 R10, RZ, RZ, RZ ;  /* 0x000000ffff0a7224 */ /* 0x000fe200078e00ff */
[----:B------:R-:W-:Y:S01]  /*3c90*/  UMOV UR22, URZ ;  /* 0x000000ff00167c82 */ /* 0x000fe20008000000 */
[----:B------:R-:W-:Y:S01]  /*3ca0*/  UMOV UR14, URZ ;  /* 0x000000ff000e7c82 */ /* 0x000fe20008000000 */
[----:B---3--:R-:W-:Y:S01]  /*3cb0*/  ULEA UR17, UR4, UR17, 0x18 ;  /* 0x0000001104117291 */ /* 0x008fe2000f8ec0ff */
[----:B------:R-:W-:Y:S01]  /*3cc0*/  UMOV UR26, 0x0 ;  /* 0x00000000001a7882 */ /* 0x000fe20000000000 */
[----:B------:R-:W-:-:S02]  /*3cd0*/  UMOV UR27, 0x4200010 ;  /* 0x04200010001b7882 */ /* 0x000fc40000000000 */
[----:B------:R-:W-:Y:S02]  /*3ce0*/  UIADD3 UR6, UPT, UPT, UR17, 0x4400, URZ ;  /* 0x0000440011067890 */ /* 0x000fe4000fffe0ff */
[----:B------:R-:W-:Y:S02]  /*3cf0*/  UIADD3 UR7, UPT, UPT, UR17, 0x15400, URZ ;  /* 0x0001540011077890 */ /* 0x000fe4000fffe0ff */
[----:B----4-:R-:W-:Y:S01]  /*3d00*/  UIADD3 UR5, UPT, UPT, UR5, 0x3f, URZ ;  /* 0x0000003f05057890 */ /* 0x010fe2000fffe0ff */
[----:B--2---:R-:W2:Y:S01]  /*3d10*/  LDS R0, [UR17+0x1f0] ;  /* 0x0001f011ff007984 */ /* 0x004ea20008000800 */
[----:B------:R-:W-:Y:S02]  /*3d20*/  USHF.R.U32.HI UR6, URZ, 0x4, UR6 ;  /* 0x00000004ff067899 */ /* 0x000fe40008011606 */
[----:B------:R-:W-:Y:S02]  /*3d30*/  USHF.R.S32.HI UR4, URZ, 0x1f, UR5 ;  /* 0x0000001fff047899 */ /* 0x000fe40008011405 */
[----:B------:R-:W-:-:S02]  /*3d40*/  ULOP3.LUT UR6, UR6, 0x3fff, URZ, 0xc0, !UPT ;  /* 0x00003fff06067892 */ /* 0x000fc4000f8ec0ff */
[----:B------:R-:W-:Y:S02]  /*3d50*/  ULEA.HI UR4, UR4, UR5, URZ, 0x6 ;  /* 0x0000000504047291 */ /* 0x000fe4000f8f30ff */
[----:B------:R-:W-:Y:S02]  /*3d60*/  USHF.R.U32.HI UR5, URZ, 0x4, UR7 ;  /* 0x00000004ff057899 */ /* 0x000fe40008011607 */
[----:B------:R-:W-:Y:S02]  /*3d70*/  USHF.R.S32.HI UR28, URZ, 0x6, UR4 ;  /* 0x00000006ff1c7899 */ /* 0x000fe40008011404 */
[----:B------:R-:W-:Y:S02]  /*3d80*/  ULOP3.LUT UR5, UR5, 0x3fff, URZ, 0xc0, !UPT ;  /* 0x00003fff05057892 */ /* 0x000fe4000f8ec0ff */
[----:B------:R-:W-:Y:S02]  /*3d90*/  UISETP.LT.AND UP0, UPT, UR28, 0x1, UPT ;  /* 0x000000011c00788c */ /* 0x000fe4000bf01270 */
[----:B------:R-:W-:-:S02]  /*3da0*/  ULOP3.LUT UR20, UR6, 0x10000, URZ, 0xfc, !UPT ;  /* 0x0001000006147892 */ /* 0x000fc4000f8efcff */
[----:B------:R-:W-:Y:S02]  /*3db0*/  USEL UR29, UR28, 0x1, !UP0 ;  /* 0x000000011c1d7887 */ /* 0x000fe4000c000000 */
[----:B------:R-:W-:Y:S02]  /*3dc0*/  ULOP3.LUT UR21, UR5, 0x10000, URZ, 0xfc, !UPT ;  /* 0x0001000005157892 */ /* 0x000fe4000f8efcff */
[----:B------:R-:W-:Y:S02]  /*3dd0*/  UIADD3 UR29, UPT, UPT, -UR29, URZ, URZ ;  /* 0x000000ff1d1d7290 */ /* 0x000fe4000fffe1ff */
[----:B-1----:R-:W-:Y:S01]  /*3de0*/  UISETP.GE.AND UP4, UPT, UR8, 0x1, UPT ;  /* 0x000000010800788c */ /* 0x002fe2000bf86270 */
[----:B------:R-:W-:Y:S01]  /*3df0*/  UMOV UR24, 0x0 ;  /* 0x0000000000187882 */ /* 0x000fe20000000000 */
[----:B------:R-:W-:Y:S01]  /*3e00*/  UMOV UR25, 0x4200010 ;  /* 0x0420001000197882 */ /* 0x000fe20000000000 */
[----:B--2---:R-:W-:-:S15]  /*3e10*/  R2UR UR30, R0 ;  /* 0x00000000001e72ca */ /* 0x004fde00000e0000 */
.L_x_80:
[----:B------:R-:W-:Y:S02]  /*3e20*/  LEA R0, R10, UR17, 0x3 ;  /* 0x000000110a007c11 */ /* 0x000fe4000f8e18ff */
[----:B------:R-:W-:Y:S02]  /*3e30*/  SHF.L.U32 R5, R9, 0x1f, RZ ;  /* 0x0000001f09057819 */ /* 0x000fe400000006ff */
[----:B------:R-:W-:Y:S01]  /*3e40*/  PLOP3.LUT P0, PT, PT, PT, UP4, 0x80, 0x8 ;  /* 0x000000000008781c */ /* 0x000fe20003f0f048 */
[----:B------:R-:W-:Y:S01]  /*3e50*/  VIADD R3, R0, 0x150 ;  /* 0x0000015000037836 */ /* 0x000fe20000000000 */
[----:B-1----:R-:W1:Y:S02]  /*3e60*/  SYNCS.PHASECHK.TRANS64.TRYWAIT P1, [R0+URZ+0x140], R5 ;  /* 0x00014005000075a7 */ /* 0x002e6400080211ff */
[----:B-1-3--:R-:W-:Y:S09]  /*3e70*/  @!P1 BRA `(.L_x_74) ;  /* 0x0000004c00389947 */ /* 0x00aff20003800000 */
.L_x_167:
[----:B------:R-:W-:Y:S01]  /*3e80*/  LEA R4, R10, UR17, 0x4 ;  /* 0x000000110a047c11 */ /* 0x000fe2000f8e20ff */
[----:B------:R-:W-:Y:S01]  /*3e90*/  @UP4 ULEA UR4, UR14, UR17, 0x3 ;  /* 0x000000110e044291 */ /* 0x000fe2000f8e18ff */
[----:B------:R-:W-:Y:S01]  /*3ea0*/  PLOP3.LUT P2, PT, PT, PT, PT, 0x80, 0x8 ;  /* 0x000000000008781c */ /* 0x000fe20003f4f070 */
[----:B------:R-:W-:Y:S01]  /*3eb0*/  ULEA UR23, UR22, UR17, 0x3 ;  /* 0x0000001116177291 */ /* 0x000fe2000f8e18ff */
[----:B------:R-:W-:Y:S02]  /*3ec0*/  PRMT R3, RZ, 0x654, R3 ;  /* 0x00000654ff037816 */ /* 0x000fe40000000003 */
[----:B-1----:R-:W1:Y:S01]  /*3ed0*/  LDS.128 R4, [R4+0x1d0] ;  /* 0x0001d00004047984 */ /* 0x002e620000000c00 */
[----:B------:R-:W-:Y:S02]  /*3ee0*/  @P0 SHF.L.U32 R2, R8, 0x1f, RZ ;  /* 0x0000001f08020819 */ /* 0x000fe400000006ff */
[----:B------:R-:W-:Y:S01]  /*3ef0*/  SHF.L.U32 R0, R11, 0x1f, RZ ;  /* 0x0000001f0b007819 */ /* 0x000fe200000006ff */
[----:B------:R-:W-:Y:S01]  /*3f00*/  @!PT LDS RZ, [RZ] ;  /* 0x00000000fffff984 */ /* 0x000fe20000000800 */
[----:B------:R-:W-:Y:S01]  /*3f10*/  @!PT LDS RZ, [RZ] ;  /* 0x00000000fffff984 */ /* 0x000fe20000000800 */
[----:B------:R-:W-:Y:S01]  /*3f20*/  @!PT LDS RZ, [RZ] ;  /* 0x00000000fffff984 */ /* 0x000fe20000000800 */
[----:B------:R-:W-:Y:S01]  /*3f30*/  @!PT LDS RZ, [RZ] ;  /* 0x00000000fffff984 */ /* 0x000fe20000000800 */
[----:B------:R2:W-:Y:S06]  /*3f40*/  MEMBAR.ALL.CTA ;  /* 0x0000000000007992 */ /* 0x0005ec0000008000 */
[----:B--2---:R-:W2:Y:S02]  /*3f50*/  FENCE.VIEW.ASYNC.S ;  /* 0x00000000000073c6 */ /* 0x004ea40000000000 */
[----:B--2---:R2:W-:Y:S01]  /*3f60*/  SYNCS.ARRIVE.TRANS64.RED.A1T0 RZ, [R3+URZ], RZ ;  /* 0x000000ff03ff79a7 */ /* 0x0045e200081004ff */
[----:B------:R2:W3:Y:S01]  /*3f70*/  @P0 SYNCS.PHASECHK.TRANS64.TRYWAIT P2, [UR4], R2 ;  /* 0x00000002ff0005a7 */ /* 0x0004e20008041104 */
[----:B------:R-:W-:Y:S01]  /*3f80*/  ULEA.HI UR4, UR22, UR22, URZ, 0x1 ;  /* 0x0000001616047291 */ /* 0x000fe2000f8f08ff */
[----:B-1----:R-:W-:-:S03]  /*3f90*/  LOP3.LUT P1, RZ, R6, 0x1, RZ, 0xc0, !PT ;  /* 0x0000000106ff7812 */ /* 0x002fc6000782c0ff */
[----:B------:R-:W-:Y:S02]  /*3fa0*/  USHF.L.U32 UR18, UR4, 0x6, URZ ;  /* 0x0000000604127899 */ /* 0x000fe400080006ff */
[----:B------:R-:W-:Y:S02]  /*3fb0*/  ULOP3.LUT UR4, UR4, 0xffe, URZ, 0xc0, !UPT ;  /* 0x00000ffe04047892 */ /* 0x000fe4000f8ec0ff */
[----:B------:R-:W-:Y:S02]  /*3fc0*/  ULOP3.LUT UR18, UR18, 0xffffff80, URZ, 0xc0, !UPT ;  /* 0xffffff8012127892 */ /* 0x000fe4000f8ec0ff */
[----:B------:R-:W-:Y:S02]  /*3fd0*/  UIADD3 UR4, UPT, UPT, -UR4, UR22, URZ ;  /* 0x0000001604047290 */ /* 0x000fe4000fffe1ff */
[----:B------:R-:W-:Y:S01]  /*3fe0*/  UIADD3 UR18, UPT, UPT, UR30, UR18, URZ ;  /* 0x000000121e127290 */ /* 0x000fe2000fffe0ff */
[----:B------:R-:W1:Y:S03]  /*3ff0*/  SYNCS.PHASECHK.TRANS64.TRYWAIT P0, [UR23+0x180], R0 ;  /* 0x00018000ff0075a7 */ /* 0x000e660008001117 */
[----:B------:R-:W-:Y:S01]  /*4000*/  ULEA UR18, UR4, UR18, 0x14 ;  /* 0x0000001204127291 */ /* 0x000fe2000f8ea0ff */
[----:B-123--:R-:W-:Y:S11]  /*4010*/  @!P0 BRA `(.L_x_75) ;  /* 0x0000004800e48947 */ /* 0x00eff60003800000 */
.L_x_169:
[----:B------:R-:W-:Y:S01]  /*4020*/  IADD3 R10, PT, PT, R10, 0x1, RZ ;  /* 0x000000010a0a7810 */ /* 0x000fe20007ffe0ff */
[----:B------:R-:W-:Y:S06]  /*4030*/  BRA.U !UP4, `(.L_x_76) ;  /* 0x000000010c987547 */ /* 0x000fec000b800000 */
[----:B------:R-:W-:Y:S01]  /*4040*/  UPLOP3.LUT UP2, UPT, UPT, UPT, UPT, 0x40, 0x4 ;  /* 0x000000000004789c */ /* 0x000fe20003f4e870 */
[----:B------:R-:W-:Y:S01]  /*4050*/  UMOV UR16, UR29 ;  /* 0x0000001d00107c82 */ /* 0x000fe20008000000 */
[----:B------:R-:W-:Y:S01]  /*4060*/  UMOV UR15, UR28 ;  /* 0x0000001c000f7c82 */ /* 0x000fe20008000000 */
[----:B------:R-:W-:-:S08]  /*4070*/  UMOV UR6, UR14 ;  /* 0x0000000e00067c82 */ /* 0x000fd00008000000 */
.L_x_79:
[----:B------:R-:W-:Y:S02]  /*4080*/  UIADD3 UR16, UPT, UPT, UR16, 0x1, URZ ;  /* 0x0000000110107890 */ /* 0x000fe4000fffe0ff */
[----:B--2---:R-:W-:Y:S02]  /*4090*/  ULEA UR5, UR6, UR17, 0x3 ;  /* 0x0000001106057291 */ /* 0x004fe4000f8e18ff */
[----:B------:R-:W-:Y:S01]  /*40a0*/  UISETP.NE.AND UP3, UPT, UR16, URZ, UPT ;  /* 0x000000ff1000728c */ /* 0x000fe2000bf65270 */
[----:B---3--:R-:W-:Y:S10]  /*40b0*/  @P2 BRA `(.L_x_77) ;  /* 0x00000000000c2947 */ /* 0x008ff40003800000 */
[----:B-1----:R-:W-:Y:S04]  /*40c0*/  SHF.L.U32 R3, R8, 0x1f, RZ ;  /* 0x0000001f08037819 */ /* 0x002fe800000006ff */
[----:B------:R-:W1:Y:S02]  /*40d0*/  SYNCS.PHASECHK.TRANS64.TRYWAIT P0, [UR5], R3 ;  /* 0x00000003ff0075a7 */ /* 0x000e640008001105 */
[----:B-1----:R-:W-:Y:S05]  /*40e0*/  @!P0 BRA `(.L_x_78) ;  /* 0x0000004800c88947 */ /* 0x002fea0003800000 */
.L_x_77:
[----:B------:R-:W-:Y:S01]  /*40f0*/  UISETP.NE.AND UP0, UPT, UR15, 0x1, UPT ;  /* 0x000000010f00788c */ /* 0x000fe2000bf05270 */
[----:B------:R-:W-:Y:S01]  /*4100*/  PLOP3.LUT P2, PT, PT, PT, PT, 0x80, 0x8 ;  /* 0x000000000008781c */ /* 0x000fe20003f4f070 */
[----:B------:R-:W-:Y:S02]  /*4110*/  UIADD3 UR4, UPT, UPT, UR6, 0x1, URZ ;  /* 0x0000000106047890 */ /* 0x000fe4000fffe0ff */
[----:B------:R-:W-:Y:S02]  /*4120*/  ULEA UR12, UR6, UR21, 0x9 ;  /* 0x00000015060c7291 */ /* 0x000fe4000f8e48ff */
[----:B------:R-:W-:Y:S01]  /*4130*/  UISETP.NE.AND UP1, UPT, UR4, 0x11, UPT ;  /* 0x000000110400788c */ /* 0x000fe2000bf25270 */
[----:B------:R-:W-:Y:S01]  /*4140*/  PLOP3.LUT P0, PT, PT, PT, UP0, 0x80, 0x8 ;  /* 0x000000000008781c */ /* 0x000fe20003f0f008 */
[----:B------:R-:W-:Y:S02]  /*4150*/  UIADD3 UR10, UPT, UPT, UR12, 0x2, URZ ;  /* 0x000000020c0a7890 */ /* 0x000fe4000fffe0ff */
[----:B------:R-:W-:Y:S02]  /*4160*/  USEL UR7, URZ, 0x1, UP1 ;  /* 0x00000001ff077887 */ /* 0x000fe40008800000 */
[----:B------:R-:W-:Y:S02]  /*4170*/  USEL UR14, UR4, URZ, UP1 ;  /* 0x000000ff040e7287 */ /* 0x000fe40008800000 */
[----:B------:R-:W-:Y:S02]  /*4180*/  UIADD3 UR15, UPT, UPT, UR15, -0x1, URZ ;  /* 0xffffffff0f0f7890 */ /* 0x000fe4000fffe0ff */
[----:B------:R-:W-:Y:S01]  /*4190*/  @UP0 ULEA UR4, UR14, UR17, 0x3 ;  /* 0x000000110e040291 */ /* 0x000fe2000f8e18ff */
[----:B------:R-:W-:Y:S01]  /*41a0*/  LOP3.LUT R8, R8, UR7, RZ, 0x3c, !PT ;  /* 0x0000000708087c12 */ /* 0x000fe2000f8e3cff */
[----:B------:R-:W-:Y:S01]  /*41b0*/  UIADD3 UR7, UPT, UPT, UR5, 0x88, URZ ;  /* 0x0000008805077890 */ /* 0x000fe2000fffe0ff */
[----:B------:R-:W-:Y:S02]  /*41c0*/  UMOV UR13, 0x80004020 ;  /* 0x80004020000d7882 */ /* 0x000fe40000000000 */
[----:B-1----:R-:W-:Y:S01]  /*41d0*/  @P0 SHF.L.U32 R0, R8, 0x1f, RZ ;  /* 0x0000001f08000819 */ /* 0x002fe200000006ff */
[----:B------:R-:W-:Y:S01]  /*41e0*/  UMOV UR5, 0x80004020 ;  /* 0x8000402000057882 */ /* 0x000fe20000000000 */
[----:B------:R-:W-:Y:S01]  /*41f0*/  UMOV UR11, 0x80004020 ;  /* 0x80004020000b7882 */ /* 0x000fe20000000000 */
[----:B------:R-:W-:Y:S01]  /*4200*/  UMOV UR9, 0x80004020 ;  /* 0x8000402000097882 */ /* 0x000fe20000000000 */
[----:B------:R2:W3:Y:S01]  /*4210*/  @P0 SYNCS.PHASECHK.TRANS64.TRYWAIT P2, [UR4], R0 ;  /* 0x00000000ff0005a7 */ /* 0x0004e20008041104 */
[----:B------:R-:W-:Y:S03]  /*4220*/  ULEA UR4, UR6, UR20, 0x8 ;  /* 0x0000001406047291 */ /* 0x000fe6000f8e40ff */
[----:B------:R-:W-:Y:S01]  /*4230*/  UMOV UR6, UR14 ;  /* 0x0000000e00067c82 */ /* 0x000fe20008000000 */
[----:B------:R-:W-:Y:S05]  /*4240*/  UIADD3 UR8, UPT, UPT, UR4, 0x2, URZ ;  /* 0x0000000204087890 */ /* 0x000fea000fffe0ff */
[----:B------:R2:W-:Y:S01]  /*4250*/  UTCQMMA gdesc[UR4], gdesc[UR12], tmem[UR18], tmem[UR26], idesc[UR27], UP2 ;  /* 0x00ff1a0c040075ea */ /* 0x0005e20009000312 */
[----:B------:R-:W-:Y:S03]  /*4260*/  UPLOP3.LUT UP2, UPT, UPT, UPT, UPT, 0x80, 0x8 ;  /* 0x000000000008789c */ /* 0x000fe60003f4f070 */
[----:B------:R2:W-:Y:S01]  /*4270*/  UTCQMMA gdesc[UR8], gdesc[UR10], tmem[UR18], tmem[UR24], idesc[UR25], UPT ;  /* 0x00ff180a080075ea */ /* 0x0005e2000b800312 */
[----:B------:R2:W-:Y:S01]  /*4280*/  UTCBAR.MULTICAST [UR7], URZ, UR19 ;  /* 0x000000ff070073e9 */ /* 0x0005e20008000813 */
[----:B------:R-:W-:Y:S06]  /*4290*/  BRA.U UP3, `(.L_x_79) ;  /* 0xfffffffd03787547 */ /* 0x000fec000b83ffff */
.L_x_76:
[----:B--2---:R-:W-:Y:S01]  /*42a0*/  UIADD3 UR4, UPT, UPT, UR22, 0x1, URZ ;  /* 0x0000000116047890 */ /* 0x004fe2000fffe0ff */
[C---:B------:R-:W-:Y:S01]  /*42b0*/  ISETP.NE.AND P0, PT, R10.reuse, 0x2, PT ;  /* 0x000000020a00780c */ /* 0x040fe20003f05270 */
[----:B------:R-:W-:Y:S02]  /*42c0*/  UIADD3 UR5, UPT, UPT, UR23, 0x160, URZ ;  /* 0x0000016017057890 */ /* 0x000fe4000fffe0ff */
[----:B------:R-:W-:Y:S01]  /*42d0*/  UISETP.NE.AND UP0, UPT, UR4, 0x4, UPT ;  /* 0x000000040400788c */ /* 0x000fe2000bf05270 */
[----:B-1----:R-:W-:Y:S02]  /*42e0*/  SEL R0, RZ, 0x1, P0 ;  /* 0x00000001ff007807 */ /* 0x002fe40000000000 */
[----:B------:R-:W-:Y:S01]  /*42f0*/  SEL R10, R10, RZ, P0 ;  /* 0x000000ff0a0a7207 */ /* 0x000fe20000000000 */
[----:B------:R-:W-:Y:S01]  /*4300*/  USEL UR6, URZ, 0x1, UP0 ;  /* 0x00000001ff067887 */ /* 0x000fe20008000000 */
[----:B------:R-:W-:Y:S01]  /*4310*/  LOP3.LUT R9, R9, R0, RZ, 0x3c, !PT ;  /* 0x0000000009097212 */ /* 0x000fe200078e3cff */
[----:B------:R-:W-:Y:S01]  /*4320*/  USEL UR22, UR4, URZ, UP0 ;  /* 0x000000ff04167287 */ /* 0x000fe20008000000 */
[----:B------:R1:W-:Y:S03]  /*4330*/  UTCBAR [UR5], URZ ;  /* 0x000000ff050073e9 */ /* 0x0003e600080000ff */
[----:B------:R-:W-:Y:S01]  /*4340*/  LOP3.LUT R11, R11, UR6, RZ, 0x3c, !PT ;  /* 0x000000060b0b7c12 */ /* 0x000fe2000f8e3cff */
[----:B------:R-:W-:Y:S07]  /*4350*/  @P1 BRA `(.L_x_80) ;  /* 0xfffffff800b01947 */ /* 0x000fee000383ffff */
[----:B------:R-:W2:Y:S01]  /*4360*/  S2UR UR8, SR_CgaCtaId ;  /* 0x00000000000879c3 */ /* 0x000ea20000008800 */
[----:B------:R-:W-:Y:S01]  /*4370*/  ELECT P0, URZ, PT ;  /* 0x0000000000ff782f */ /* 0x000fe20003800000 */
[----:B------:R-:W-:Y:S01]  /*4380*/  IMAD.MOV.U32 R0, RZ, RZ, 0x1 ;  /* 0x00000001ff007424 */ /* 0x000fe200078e00ff */
[----:B------:R-:W-:Y:S01]  /*4390*/  UIADD3 UR17, UPT, UPT, UR17, 0x180, URZ ;  /* 0x0000018011117890 */ /* 0x000fe2000fffe0ff */
[----:B------:R-:W-:Y:S01]  /*43a0*/  SHF.L.U32 R3, R11, 0x1f, RZ ;  /* 0x0000001f0b037819 */ /* 0x000fe200000006ff */
[----:B------:R-:W-:-:S03]  /*43b0*/  UMOV UR4, 0x40 ;  /* 0x0000004000047882 */ /* 0x000fc60000000000 */
[----:B------:R-:W-:Y:S01]  /*43c0*/  UVIRTCOUNT.DEALLOC.SMPOOL 0x80 ;  /* 0x000000800000784c */ /* 0x000fe20000000000 */
[----:B--2---:R-:W-:Y:S02]  /*43d0*/  ULEA UR8, UR8, UR4, 0x18 ;  /* 0x0000000408087291 */ /* 0x004fe4000f8ec0ff */
[----:B------:R-:W-:-:S07]  /*43e0*/  ULEA UR4, UR22, UR17, 0x3 ;  /* 0x0000001116047291 */ /* 0x000fce000f8e18ff */
[----:B------:R2:W-:Y:S02]  /*43f0*/  @P0 STS.U8 [UR8+0x1c], R0 ;  /* 0x00001c00ff000988 */ /* 0x0005e40008000008 */
[----:B------:R-:W4:Y:S02]  /*4400*/  SYNCS.PHASECHK.TRANS64.TRYWAIT P0, [UR4], R3 ;  /* 0x00000003ff0075a7 */ /* 0x000f240008001104 */
[----:B--2-4-:R-:W-:Y:S05]  /*4410*/  @!P0 BRA `(.L_x_81) ;  /* 0x0000004800148947 */ /* 0x014fea0003800000 */
.L_x_172:
[----:B------:R-:W-:-:S04]  /*4420*/  UIADD3 UR4, UPT, UPT, UR22, 0x1, URZ ;  /* 0x0000000116047890 */ /* 0x000fc8000fffe0ff */
[----:B------:R-:W-:-:S04]  /*4430*/  UISETP.NE.AND UP0, UPT, UR4, 0x4, UPT ;  /* 0x000000040400788c */ /* 0x000fc8000bf05270 */
[----:B------:R-:W-:Y:S02]  /*4440*/  USEL UR6, URZ, 0x1, UP0 ;  /* 0x00000001ff067887 */ /* 0x000fe40008000000 */
[----:B------:R-:W-:-:S04]  /*4450*/  USEL UR4, UR4, URZ, UP0 ;  /* 0x000000ff04047287 */ /* 0x000fc80008000000 */
[----:B-1----:R-:W-:Y:S01]  /*4460*/  ULEA UR5, UR4, UR17, 0x3 ;  /* 0x0000001104057291 */ /* 0x002fe2000f8e18ff */
[----:B------:R-:W-:-:S04]  /*4470*/  LOP3.LUT R2, R11, UR6, RZ, 0x3c, !PT ;  /* 0x000000060b027c12 */ /* 0x000fc8000f8e3cff */
[----:B--2---:R-:W-:-:S04]  /*4480*/  SHF.L.U32 R3, R2, 0x1f, RZ ;  /* 0x0000001f02037819 */ /* 0x004fc800000006ff */
[----:B------:R-:W1:Y:S02]  /*4490*/  SYNCS.PHASECHK.TRANS64.TRYWAIT P0, [UR5], R3 ;  /* 0x00000003ff0075a7 */ /* 0x000e640008001105 */
[----:B-1----:R-:W-:Y:S05]  /*44a0*/  @!P0 BRA `(.L_x_82) ;  /* 0x0000004800088947 */ /* 0x002fea0003800000 */
.L_x_174:
        /* <DEDUP_REMOVED lines=9> */
.L_x_176:
[----:B------:R-:W-:-:S04]  /*4540*/  UIADD3 UR4, UPT, UPT, UR4, 0x1, URZ ;  /* 0x0000000104047890 */ /* 0x000fc8000fffe0ff */
[----:B------:R-:W-:-:S04]  /*4550*/  UISETP.NE.AND UP0, UPT, UR4, 0x4, UPT ;  /* 0x000000040400788c */ /* 0x000fc8000bf05270 */
[----:B------:R-:W-:Y:S02]  /*4560*/  USEL UR5, URZ, 0x1, UP0 ;  /* 0x00000001ff057887 */ /* 0x000fe40008000000 */
[----:B------:R-:W-:-:S04]  /*4570*/  USEL UR4, UR4, URZ, UP0 ;  /* 0x000000ff04047287 */ /* 0x000fc80008000000 */
[----:B------:R-:W-:Y:S01]  /*4580*/  ULEA UR4, UR4, UR17, 0x3 ;  /* 0x0000001104047291 */ /* 0x000fe2000f8e18ff */
[----:B-1----:R-:W-:-:S04]  /*4590*/  LOP3.LUT R3, R2, UR5, RZ, 0x3c, !PT ;  /* 0x0000000502037c12 */ /* 0x002fc8000f8e3cff */
[----:B------:R-:W-:-:S04]  /*45a0*/  SHF.L.U32 R3, R3, 0x1f, RZ ;  /* 0x0000001f03037819 */ /* 0x000fc800000006ff */
[----:B------:R-:W1:Y:S02]  /*45b0*/  SYNCS.PHASECHK.TRANS64.TRYWAIT P0, [UR4], R3 ;  /* 0x00000003ff0075a7 */ /* 0x000e640008001104 */
[----:B-1----:R-:W-:Y:S05]  /*45c0*/  @!P0 BRA `(.L_x_84) ;  /* 0x0000004400f08947 */ /* 0x002fea0003800000 */
.L_x_178:
[----:B------:R-:W-:Y:S01]  /*45d0*/  NOP ;  /* 0x0000000000007918 */ /* 0x000fe20000000000 */
[----:B-1----:R-:W1:Y:S01]  /*45e0*/  LDS R0, [UR8+0x14] ;  /* 0x00001408ff007984 */ /* 0x002e620008000800 */
[----:B------:R-:W-:Y:S01]  /*45f0*/  ULOP3.LUT UR4, UR30, 0xffff, URZ, 0xc0, !UPT ;  /* 0x0000ffff1e047892 */ /* 0x000fe2000f8ec0ff */
[----:B------:R-:W-:Y:S01]  /*4600*/  UMOV UR5, 0xffff ;  /* 0x0000ffff00057882 */ /* 0x000fe20000000000 */
[----:B------:R-:W-:Y:S02]  /*4610*/  UMOV UR6, 0x1 ;  /* 0x0000000100067882 */ /* 0x000fe40000000000 */
[----:B------:R-:W-:-:S04]  /*4620*/  USHF.R.U32.HI UR4, URZ, 0x5, UR4 ;  /* 0x00000005ff047899 */ /* 0x000fc80008011604 */
[----:B------:R-:W-:Y:S02]  /*4630*/  USHF.L.U32 UR5, UR5, UR4, URZ ;  /* 0x0000000405057299 */ /* 0x000fe400080006ff */
[----:B------:R-:W-:-:S04]  /*4640*/  USHF.L.U32 UR4, UR6, UR4, URZ ;  /* 0x0000000406047299 */ /* 0x000fc800080006ff */
[----:B-1----:R-:W-:-:S04]  /*4650*/  LOP3.LUT R0, R0, UR5, RZ, 0xc0, !PT ;  /* 0x0000000500007c12 */ /* 0x002fc8000f8ec0ff */
[----:B------:R-:W-:-:S13]  /*4660*/  ISETP.NE.AND P0, PT, R0, UR5, PT ;  /* 0x0000000500007c0c */ /* 0x000fda000bf05270 */
[----:B------:R-:W-:Y:S05]  /*4670*/  @P0 BRA `(.L_x_85) ;  /* 0x0000000000580947 */ /* 0x000fea0003800000 */
[----:B------:R-:W1:Y:S02]  /*4680*/  LDS R0, [UR8+0x18] ;  /* 0x00001808ff007984 */ /* 0x000e640008000800 */
[----:B-1----:R-:W-:-:S04]  /*4690*/  LOP3.LUT R0, R0, UR4, RZ, 0xc0, !PT ;  /* 0x0000000400007c12 */ /* 0x002fc8000f8ec0ff */
[----:B------:R-:W-:-:S13]  /*46a0*/  ISETP.NE.AND P0, PT, R0, UR4, PT ;  /* 0x0000000400007c0c */ /* 0x000fda000bf05270 */
[----:B------:R-:W-:Y:S05]  /*46b0*/  @P0 BRA `(.L_x_86) ;  /* 0x00000000003c0947 */ /* 0x000fea0003800000 */
[----:B------:R-:W1:Y:S01]  /*46c0*/  S2R R2, SR_LANEID ;  /* 0x0000000000027919 */ /* 0x000e620000000000 */
[----:B------:R-:W-:Y:S01]  /*46d0*/  ULOP3.LUT UR5, URZ, UR5, URZ, 0x33, !UPT ;  /* 0x00000005ff057292 */ /* 0x000fe2000f8e33ff */
[----:B------:R-:W-:Y:S01]  /*46e0*/  LOP3.LUT R4, RZ, UR4, RZ, 0x33, !PT ;  /* 0x00000004ff047c12 */ /* 0x000fe2000f8e33ff */
[----:B------:R-:W-:Y:S02]  /*46f0*/  VOTEU.ANY UR4, UPT, PT ;  /* 0x0000000000047886 */ /* 0x000fe400038e0100 */
[----:B------:R-:W-:Y:S01]  /*4700*/  UFLO.U32 UR4, UR4 ;  /* 0x00000004000472bd */ /* 0x000fe200080e0000 */
[----:B------:R-:W2:Y:S01]  /*4710*/  REDUX UR6, R4 ;  /* 0x00000000040673c4 */ /* 0x000ea20000000000 */
[----:B------:R-:W-:-:S06]  /*4720*/  IMAD.U32 R0, RZ, RZ, UR5 ;  /* 0x00000005ff007e24 */ /* 0x000fcc000f8e00ff */
[----:B------:R4:W-:Y:S01]  /*4730*/  UTCATOMSWS.AND URZ, UR5 ;  /* 0x0000000500ff79e3 */ /* 0x0009e20008000000 */
[----:B------:R-:W3:Y:S01]  /*4740*/  REDUX UR7, R0 ;  /* 0x00000000000773c4 */ /* 0x000ee20000000000 */
[----:B-1----:R-:W-:Y:S01]  /*4750*/  ISETP.EQ.U32.AND P0, PT, R2, UR4, PT ;  /* 0x0000000402007c0c */ /* 0x002fe2000bf02070 */
[----:B--2---:R-:W-:Y:S01]  /*4760*/  IMAD.U32 R2, RZ, RZ, UR6 ;  /* 0x00000006ff027e24 */ /* 0x004fe2000f8e00ff */
[----:B---3--:R-:W-:-:S11]  /*4770*/  MOV R3, UR7 ;  /* 0x0000000700037c02 */ /* 0x008fd60008000f00 */
[----:B------:R4:W-:Y:S04]  /*4780*/  @P0 ATOMS.AND RZ, [UR8+0x14], R3 ;  /* 0x00001403ffff098c */ /* 0x0009e8000a800008 */
[----:B------:R4:W-:Y:S01]  /*4790*/  @P0 ATOMS.AND RZ, [UR8+0x18], R2 ;  /* 0x00001802ffff098c */ /* 0x0009e2000a800008 */
[----:B------:R-:W-:Y:S05]  /*47a0*/  BRA `(.L_x_87) ;  /* 0x0000000000147947 */ /* 0x000fea0003800000 */
.L_x_86:
[----:B------:R-:W-:Y:S02]  /*47b0*/  MOV R2, 0x47d0 ;  /* 0x000047d000027802 */ /* 0x000fe40000000f00 */
[----:B---3-5:R-:W-:Y:S05]  /*47c0*/  CALL.REL.NOINC `($__internal_0_$__cuda_sm10x_tcgen05_guardrail_trap_col_being_dealloced_not_returned_by_alloc) ;  /* 0x00000048004c7944 */ /* 0x028fea0003c00000 */
[----:B------:R-:W-:Y:S05]  /*47d0*/  BRA `(.L_x_87) ;  /* 0x0000000000087947 */ /* 0x000fea0003800000 */
.L_x_85:
[----:B------:R-:W-:Y:S02]  /*47e0*/  MOV R2, 0x4800 ;  /* 0x0000480000027802 */ /* 0x000fe40000000f00 */
[----:B---3-5:R-:W-:Y:S05]  /*47f0*/  CALL.REL.NOINC `($__internal_2_$__cuda_sm10x_tcgen05_guardrail_trap_unallocated_columns_being_dealloced) ;  /* 0x0000004800587944 */ /* 0x028fea0003c00000 */
.L_x_87:
[----:B------:R-:W-:Y:S01]  /*4800*/  NOP ;  /* 0x0000000000007918 */ /* 0x000fe20000000000 */
[----:B----4-:R-:W-:Y:S05]  /*4810*/  EXIT ;  /* 0x000000000000794d */ /* 0x010fea0003800000 */
.L_x_69:
[----:B------:R-:W-:-:S09]  /*4820*/  UISETP.NE.OR UP0, UPT, UR17, 0x3, !UP3 ;  /* 0x000000031100788c */ /* 0x000fd2000df05670 */
[----:B------:R-:W-:Y:S05]  /*4830*/  BRA.U UP0, `(.L_x_88) ;  /* 0x0000000d00807547 */ /* 0x000fea000b800000 */
[----:B------:R-:W2:Y:S01]  /*4840*/  S2UR UR10, SR_CgaCtaId ;  /* 0x00000000000a79c3 */ /* 0x000ea20000008800 */
[----:B------:R-:W3:Y:S01]  /*4850*/  LDCU UR32, c[0x0][0x370] ;  /* 0x00006e00ff2077ac */ /* 0x000ee20008000800 */
[----:B------:R-:W-:Y:S02]  /*4860*/  HFMA2 R13, -RZ, RZ, 0, 0 ;  /* 0x00000000ff0d7431 */ /* 0x000fe400000001ff */
[----:B------:R-:W-:Y:S01]  /*4870*/  IMAD.MOV.U32 R15, RZ, RZ, 0x1 ;  /* 0x00000001ff0f7424 */ /* 0x000fe200078e00ff */
[----:B------:R-:W-:Y:S01]  /*4880*/  MOV R7, 0x1000 ;  /* 0x0000100000077802 */ /* 0x000fe20000000f00 */
[----:B------:R-:W3:Y:S01]  /*4890*/  LDCU.128 UR28, c[0x0][0xb10] ;  /* 0x00016200ff1c77ac */ /* 0x000ee20008000c00 */
[----:B------:R-:W-:Y:S01]  /*48a0*/  IMAD.MOV.U32 R14, RZ, RZ, RZ ;  /* 0x000000ffff0e7224 */ /* 0x000fe200078e00ff */
[----:B------:R-:W4:Y:S01]  /*48b0*/  LDC.64 R16, c[0x0][0x348] ;  /* 0x0000d200ff107b82 */ /* 0x000f220000000a00 */
[----:B------:R-:W1:Y:S01]  /*48c0*/  LDCU UR27, c[0x0][0x374] ;  /* 0x00006e80ff1b77ac */ /* 0x000e620008000800 */
[----:B------:R-:W2:Y:S06]  /*48d0*/  LDCU UR15, c[0x0][0xb0c] ;  /* 0x00016180ff0f77ac */ /* 0x000eac0008000800 */
[----:B------:R-:W4:Y:S01]  /*48e0*/  LDC.64 R2, c[0x0][0x888] ;  /* 0x00022200ff027b82 */ /* 0x000f220000000a00 */
[----:B------:R-:W2:Y:S01]  /*48f0*/  LDCU UR39, c[0x0][0xb20] ;  /* 0x00016400ff2777ac */ /* 0x000ea20008000800 */
[----:B------:R-:W2:Y:S06]  /*4900*/  LDCU UR4, c[0x0][0xb30] ;  /* 0x00016600ff0477ac */ /* 0x000eac0008000800 */
[----:B------:R-:W4:Y:S01]  /*4910*/  LDC.64 R4, c[0x0][0x890] ;  /* 0x00022400ff047b82 */ /* 0x000f220000000a00 */
[----:B------:R-:W-:Y:S01]  /*4920*/  UMOV UR21, 0x400 ;  /* 0x0000040000157882 */ /* 0x000fe20000000000 */
[----:B---3--:R-:W-:-:S02]  /*4930*/  UIMAD.WIDE.U32 UR6, UR32, UR28, URZ ;  /* 0x0000001c200672a5 */ /* 0x008fc4000f8e00ff */
[----:B-1----:R-:W-:Y:S02]  /*4940*/  UIMAD.WIDE.U32 UR8, UR27, UR31, URZ ;  /* 0x0000001f1b0872a5 */ /* 0x002fe4000f8e00ff */
[----:B--2---:R-:W-:Y:S02]  /*4950*/  ULEA UR21, UR10, UR21, 0x18 ;  /* 0x000000150a157291 */ /* 0x004fe4000f8ec0ff */
[----:B------:R-:W-:Y:S02]  /*4960*/  UPLOP3.LUT UP3, UPT, UPT, UPT, UPT, 0x40, 0x4 ;  /* 0x000000000004789c */ /* 0x000fe40003f6e870 */
[----:B------:R-:W-:Y:S02]  /*4970*/  UIADD3 UR33, UPT, UPT, UR21, 0x118, URZ ;  /* 0x0000011815217890 */ /* 0x000fe4000fffe0ff */
[----:B------:R-:W-:Y:S01]  /*4980*/  UIADD3 UR17, UPT, UPT, UR21, 0x110, URZ ;  /* 0x0000011015117890 */ /* 0x000fe2000fffe0ff */
[----:B------:R-:W-:Y:S01]  /*4990*/  UMOV UR6, UR7 ;  /* 0x0000000700067c82 */ /* 0x000fe20008000000 */
[----:B------:R-:W-:Y:S01]  /*49a0*/  UMOV UR35, UR9 ;  /* 0x0000000900237c82 */ /* 0x000fe20008000000 */
[----:B------:R-:W-:-:S02]  /*49b0*/  UISETP.GE.AND UP0, UPT, UR42, 0x1, UPT ;  /* 0x000000012a00788c */ /* 0x000fc4000bf06270 */
[----:B------:R-:W-:Y:S01]  /*49c0*/  UISETP.NE.AND UP4, UPT, UR42, 0x1, UPT ;  /* 0x000000012a00788c */ /* 0x000fe2000bf85270 */
[----:B------:R-:W1:Y:S01]  /*49d0*/  LDCU.64 UR22, c[0x0][0xb28] ;  /* 0x00016500ff1677ac */ /* 0x000e620008000a00 */
[----:B------:R-:W-:Y:S02]  /*49e0*/  UISETP.NE.AND UP6, UPT, UR15, 0x1, UPT ;  /* 0x000000010f00788c */ /* 0x000fe4000bfc5270 */
[----:B------:R-:W-:Y:S02]  /*49f0*/  UISETP.NE.AND UP5, UPT, UR30, 0x1, UPT ;  /* 0x000000011e00788c */ /* 0x000fe4000bfa5270 */
[----:B------:R-:W-:Y:S02]  /*4a00*/  UPRMT UR33, UR10, 0x654, UR33 ;  /* 0x000006540a217896 */ /* 0x000fe40008000021 */
[----:B------:R-:W-:Y:S02]  /*4a10*/  USHF.R.U32.HI UR37, URZ, UR29, UR6 ;  /* 0x0000001dff257299 */ /* 0x000fe40008011606 */
[----:B------:R-:W-:-:S02]  /*4a20*/  UPRMT UR34, UR10, 0x654, UR17 ;  /* 0x000006540a227896 */ /* 0x000fc40008000011 */
[----:B------:R-:W-:Y:S02]  /*4a30*/  USHF.R.U32.HI UR35, URZ, UR39, UR35 ;  /* 0x00000027ff237299 */ /* 0x000fe40008011623 */
[----:B------:R-:W-:-:S11]  /*4a40*/  UISETP.NE.AND UP2, UPT, UR4, 0x1, UPT ;  /* 0x000000010400788c */ /* 0x000fd6000bf45270 */
.L_x_97:
[C---:B------:R-:W-:Y:S02]  /*4a50*/  LEA R12, R14.reuse, UR21, 0x3 ;  /* 0x000000150e0c7c11 */ /* 0x040fe4000f8e18ff */
[----:B------:R-:W-:Y:S02]  /*4a60*/  SHF.L.U32 R9, R13, 0x1f, RZ ;  /* 0x0000001f0d097819 */ /* 0x000fe400000006ff */
[----:B------:R-:W-:Y:S02]  /*4a70*/  LEA R10, R14, UR21, 0x4 ;  /* 0x000000150e0a7c11 */ /* 0x000fe4000f8e20ff */
[----:B--2---:R-:W2:Y:S02]  /*4a80*/  SYNCS.PHASECHK.TRANS64.TRYWAIT P0, [R12+URZ+0x140], R9 ;  /* 0x000140090c0075a7 */ /* 0x004ea400080011ff */
[----:B--2---:R-:W-:Y:S05]  /*4a90*/  @!P0 BRA `(.L_x_89) ;  /* 0x0000004000d48947 */ /* 0x004fea0003800000 */
.L_x_179:
[----:B--2---:R-:W2:Y:S01]  /*4aa0*/  LDS.128 R8, [R10+0x1d0] ;  /* 0x0001d0000a087984 */ /* 0x004ea20000000c00 */
[----:B------:R-:W-:Y:S01]  /*4ab0*/  UISETP.GE.AND UP0, UPT, UR42, 0x1, UPT ;  /* 0x000000012a00788c */ /* 0x000fe2000bf06270 */
[----:B------:R-:W-:Y:S01]  /*4ac0*/  @!PT LDS RZ, [RZ] ;  /* 0x00000000fffff984 */ /* 0x000fe20000000800 */
[----:B------:R-:W-:Y:S01]  /*4ad0*/  @!PT LDS RZ, [RZ] ;  /* 0x00000000fffff984 */ /* 0x000fe20000000800 */
[----:B------:R-:W-:Y:S01]  /*4ae0*/  @!PT LDS RZ, [RZ] ;  /* 0x00000000fffff984 */ /* 0x000fe20000000800 */
[----:B------:R-:W-:Y:S01]  /*4af0*/  @!PT LDS RZ, [RZ] ;  /* 0x00000000fffff984 */ /* 0x000fe20000000800 */
[----:B------:R3:W-:Y:S06]  /*4b00*/  MEMBAR.ALL.CTA ;  /* 0x0000000000007992 */ /* 0x0007ec0000008000 */
[----:B---3--:R-:W3:Y:S01]  /*4b10*/  FENCE.VIEW.ASYNC.S ;  /* 0x00000000000073c6 */ /* 0x008ee20000000000 */
[----:B--2---:R-:W-:Y:S11]  /*4b20*/  LOP3.LUT P0, RZ, R10, 0x1, RZ, 0xc0, !PT ;  /* 0x000000010aff7812 */ /* 0x004ff6000780c0ff */
[----:B------:R-:W-:Y:S02]  /*4b30*/  @!UPT UIADD3 URZ, UPT, UPT, URZ, URZ, URZ ;  /* 0x000000fffffff290 */ /* 0x000fe4000fffe0ff */
[----:B---3--:R-:W-:Y:S01]  /*4b40*/  VOTEU.ANY UP1, P0 ;  /* 0x0000000000ff7886 */ /* 0x008fe20000020100 */
[----:B------:R-:W-:Y:S11]  /*4b50*/  PLOP3.LUT P0, PT, PT, PT, UP1, 0x80, 0x8 ;  /* 0x000000000008781c */ /* 0x000ff60003f0f018 */
[----:B------:R-:W-:Y:S02]  /*4b60*/  @!UPT UIADD3 URZ, UPT, UPT, URZ, URZ, URZ ;  /* 0x000000fffffff290 */ /* 0x000fe4000fffe0ff */
[----:B------:R-:W-:Y:S02]  /*4b70*/  @P0 SHF.R.U32.HI R0, RZ, 0x10, R9 ;  /* 0x00000010ff000819 */ /* 0x000fe40000011609 */
[----:B------:R-:W-:Y:S02]  /*4b80*/  @P0 MOV R6, R8 ;  /* 0x0000000800060202 */ /* 0x000fe40000000f00 */
[----:B------:R-:W-:Y:S01]  /*4b90*/  @P0 R2UR UR4, R0 ;  /* 0x00000000000402ca */ /* 0x000fe200000e0000 */
[----:B------:R-:W-:Y:S01]  /*4ba0*/  VIADD R0, R12, 0x150 ;  /* 0x000001500c007836 */ /* 0x000fe20000000000 */
[----:B------:R-:W-:Y:S02]  /*4bb0*/  @P0 LOP3.LUT R8, R9, 0xffff, RZ, 0xc0, !PT ;  /* 0x0000ffff09080812 */ /* 0x000fe400078ec0ff */
[----:B------:R-:W-:Y:S02]  /*4bc0*/  @P0 R2UR UR6, R6 ;  /* 0x00000000060602ca */ /* 0x000fe400000e0000 */
[----:B------:R-:W-:Y:S02]  /*4bd0*/  PRMT R0, RZ, 0x654, R0 ;  /* 0x00000654ff007816 */ /* 0x000fe40000000000 */
[----:B------:R-:W-:Y:S02]  /*4be0*/  @P0 R2UR UR5, R8 ;  /* 0x00000000080502ca */ /* 0x000fe400000e0000 */
[----:B------:R2:W-:Y:S03]  /*4bf0*/  SYNCS.ARRIVE.TRANS64.RED.A1T0 RZ, [R0+URZ], RZ ;  /* 0x000000ff00ff79a7 */ /* 0x0005e600081004ff */
[----:B------:R-:W-:Y:S04]  /*4c00*/  @UP1 UMOV UR26, UR4 ;  /* 0x00000004001a1c82 */ /* 0x000fe80008000000 */
[----:B------:R-:W-:Y:S04]  /*4c10*/  @UP1 UMOV UR14, UR6 ;  /* 0x00000006000e1c82 */ /* 0x000fe80008000000 */
[----:B------:R-:W-:Y:S01]  /*4c20*/  @UP1 UMOV UR13, UR5 ;  /* 0x00000005000d1c82 */ /* 0x000fe20008000000 */
[----:B------:R-:W-:Y:S05]  /*4c30*/  BRA.U !UP0, `(.L_x_90) ;  /* 0x0000000108a47547 */ /* 0x000fea000b800000 */
[----:B------:R-:W-:Y:S02]  /*4c40*/  UIMAD.WIDE.U32 UR8, UR13, UR31, URZ ;  /* 0x0000001f0d0872a5 */ /* 0x000fe4000f8e00ff */
[----:B------:R-:W-:Y:S02]  /*4c50*/  UIMAD.WIDE.U32 UR10, UR14, UR28, URZ ;  /* 0x0000001c0e0a72a5 */ /* 0x000fe4000f8e00ff */
[----:B------:R-:W-:Y:S02]  /*4c60*/  USEL UR4, UR27, UR35, !UP5 ;  /* 0x000000231b047287 */ /* 0x000fe4000e800000 */
[----:B------:R-:W-:Y:S02]  /*4c70*/  USEL UR7, UR32, UR37, !UP6 ;  /* 0x0000002520077287 */ /* 0x000fe4000f000000 */
[----:B-1----:R-:W-:Y:S02]  /*4c80*/  UIMAD.WIDE.U32 UR18, UR4, UR22, URZ ;  /* 0x00000016041272a5 */ /* 0x002fe4000f8e00ff */
[----:B------:R-:W-:Y:S01]  /*4c90*/  UIMAD.WIDE.U32 UR24, UR7, UR22, URZ ;  /* 0x00000016071872a5 */ /* 0x000fe2000f8e00ff */
[----:B------:R-:W-:Y:S02]  /*4ca0*/  UMOV UR5, UR9 ;  /* 0x0000000900057c82 */ /* 0x000fe40008000000 */
[----:B------:R-:W-:Y:S03]  /*4cb0*/  USHF.R.U32.HI UR6, URZ, UR39, UR5 ;  /* 0x00000027ff067299 */ /* 0x000fe60008011605 */
[----:B------:R-:W-:Y:S01]  /*4cc0*/  UMOV UR5, UR11 ;  /* 0x0000000b00057c82 */ /* 0x000fe20008000000 */
[----:B------:R-:W-:Y:S02]  /*4cd0*/  USEL UR6, UR13, UR6, !UP5 ;  /* 0x000000060d067287 */ /* 0x000fe4000e800000 */
[----:B------:R-:W-:Y:S02]  /*4ce0*/  USHF.R.U32.HI UR8, URZ, UR29, UR5 ;  /* 0x0000001dff087299 */ /* 0x000fe40008011605 */
[----:B------:R-:W-:Y:S01]  /*4cf0*/  UIMAD.WIDE.U32 UR10, UR6, UR22, URZ ;  /* 0x00000016060a72a5 */ /* 0x000fe2000f8e00ff */
[----:B------:R-:W-:Y:S02]  /*4d00*/  UMOV UR5, UR19 ;  /* 0x0000001300057c82 */ /* 0x000fe40008000000 */
[----:B------:R-:W-:Y:S03]  /*4d10*/  @UP4 USHF.R.U32.HI UR4, URZ, UR23, UR5 ;  /* 0x00000017ff044299 */ /* 0x000fe60008011605 */
[----:B------:R-:W-:Y:S01]  /*4d20*/  UMOV UR5, UR25 ;  /* 0x0000001900057c82 */ /* 0x000fe20008000000 */
[----:B------:R-:W-:Y:S02]  /*4d30*/  UIMAD UR4, UR42, UR4, URZ ;  /* 0x000000042a0472a4 */ /* 0x000fe4000f8e02ff */
[----:B------:R-:W-:Y:S02]  /*4d40*/  @UP4 USHF.R.U32.HI UR7, URZ, UR23, UR5 ;  /* 0x00000017ff074299 */ /* 0x000fe40008011605 */
[----:B------:R-:W-:Y:S02]  /*4d50*/  USEL UR5, UR14, UR8, !UP6 ;  /* 0x000000080e057287 */ /* 0x000fe4000f000000 */
[----:B------:R-:W-:Y:S02]  /*4d60*/  UIMAD UR8, UR42, UR7, URZ ;  /* 0x000000072a0872a4 */ /* 0x000fe4000f8e02ff */
[----:B------:R-:W-:Y:S03]  /*4d70*/  UISETP.GE.AND UP0, UPT, UR6, UR4, UPT ;  /* 0x000000040600728c */ /* 0x000fe6000bf06270 */
[----:B------:R-:W-:Y:S01]  /*4d80*/  UMOV UR4, UR11 ;  /* 0x0000000b00047c82 */ /* 0x000fe20008000000 */
[----:B------:R-:W-:Y:S02]  /*4d90*/  UISETP.GE.OR UP0, UPT, UR5, UR8, UP0 ;  /* 0x000000080500728c */ /* 0x000fe40008706670 */
[----:B------:R-:W-:Y:S02]  /*4da0*/  USHF.R.U32.HI UR4, URZ, UR23, UR4 ;  /* 0x00000017ff047299 */ /* 0x000fe40008011604 */
[----:B------:R-:W-:Y:S02]  /*4db0*/  UIMAD.WIDE.U32 UR8, UR5, UR22, URZ ;  /* 0x00000016050872a5 */ /* 0x000fe4000f8e00ff */
[----:B------:R-:W-:Y:S04]  /*4dc0*/  USEL UR10, UR6, UR4, !UP4 ;  /* 0x00000004060a7287 */ /* 0x000fe8000e000000 */
[----:B------:R-:W-:Y:S01]  /*4dd0*/  UIADD3 UR11, UPT, UPT, -UR10, URZ, URZ ;  /* 0x000000ff0a0b7290 */ /* 0x000fe2000fffe1ff */
[----:B------:R-:W-:Y:S02]  /*4de0*/  @!UP0 UMOV UR4, UR9 ;  /* 0x0000000900048c82 */ /* 0x000fe40008000000 */
[----:B------:R-:W-:Y:S02]  /*4df0*/  @!UP0 USHF.R.U32.HI UR4, URZ, UR23, UR4 ;  /* 0x00000017ff048299 */ /* 0x000fe40008011604 */
[----:B------:R-:W-:Y:S02]  /*4e00*/  UIMAD UR8, UR42, UR11, UR6 ;  /* 0x0000000b2a0872a4 */ /* 0x000fe4000f8e0206 */
[----:B------:R-:W-:Y:S04]  /*4e10*/  @!UP0 USEL UR4, UR5, UR4, !UP4 ;  /* 0x0000000405048287 */ /* 0x000fe8000e000000 */
[----:B------:R-:W-:Y:S02]  /*4e20*/  @!UP0 UIMAD UR8, UR7, UR8, UR4 ;  /* 0x00000008070882a4 */ /* 0x000fe4000f8e0204 */
[----:B------:R-:W-:Y:S02]  /*4e30*/  @!UP0 UIADD3 UR9, UPT, UPT, UR10, -UR4, URZ ;  /* 0x800000040a098290 */ /* 0x000fe4000fffe0ff */
[----:B------:R-:W-:Y:S02]  /*4e40*/  UIADD3 UR4, UPT, UPT, -UR5, URZ, URZ ;  /* 0x000000ff05047290 */ /* 0x000fe4000fffe1ff */
[----:B------:R-:W-:Y:S02]  /*4e50*/  UIADD3 UR7, UPT, UPT, -UR6, URZ, URZ ;  /* 0x000000ff06077290 */ /* 0x000fe4000fffe1ff */
[----:B------:R-:W-:Y:S02]  /*4e60*/  @!UP0 UIMAD UR6, UR9, UR42, UR5 ;  /* 0x0000002a090682a4 */ /* 0x000fe4000f8e0205 */
[----:B------:R-:W-:Y:S02]  /*4e70*/  UIMAD UR14, UR15, UR4, UR14 ;  /* 0x000000040f0e72a4 */ /* 0x000fe4000f8e020e */
[----:B------:R-:W-:Y:S01]  /*4e80*/  UIMAD UR13, UR30, UR7, UR13 ;  /* 0x000000071e0d72a4 */ /* 0x000fe2000f8e020d */
[----:B------:R-:W-:Y:S02]  /*4e90*/  @!UP0 UMOV UR5, UR8 ;  /* 0x0000000800058c82 */ /* 0x000fe40008000000 */
[----:B------:R-:W-:Y:S02]  /*4ea0*/  UIMAD UR14, UR5, UR15, UR14 ;  /* 0x0000000f050e72a4 */ /* 0x000fe4000f8e020e */
[----:B------:R-:W-:Y:S11]  /*4eb0*/  UIMAD UR13, UR6, UR30, UR13 ;  /* 0x0000001e060d72a4 */ /* 0x000ff6000f8e020d */
[----:B------:R-:W-:Y:S01]  /*4ec0*/  @!UPT UIADD3 URZ, UPT, UPT, URZ, URZ, URZ ;  /* 0x000000fffffff290 */ /* 0x000fe2000fffe0ff */
.L_x_90:
[----:B------:R-:W3:Y:S01]  /*4ed0*/  @!UP2 LDCU.128 UR8, c[0x0][0xb10] ;  /* 0x00016200ff08a7ac */ /* 0x000ee20008000c00 */
[C---:B----4-:R-:W-:Y:S02]  /*4ee0*/  ISETP.NE.U32.AND P1, PT, R4.reuse, RZ, PT ;  /* 0x000000ff0400720c */ /* 0x050fe40003f25070 */
[----:B------:R-:W-:Y:S02]  /*4ef0*/  ISETP.NE.U32.AND P0, PT, R4, RZ, PT ;  /* 0x000000ff0400720c */ /* 0x000fe40003f05070 */
[C---:B------:R-:W-:Y:S02]  /*4f00*/  ISETP.NE.AND.EX P1, PT, R5.reuse, RZ, PT, P1 ;  /* 0x000000ff0500720c */ /* 0x040fe40003f25310 */
[----:B------:R-:W-:Y:S01]  /*4f10*/  ISETP.NE.AND.EX P0, PT, R5, RZ, PT, P0 ;  /* 0x000000ff0500720c */ /* 0x000fe20003f05300 */
[----:B------:R-:W4:Y:S01]  /*4f20*/  @!UP2 LDCU UR5, c[0x0][0xb0c] ;  /* 0x00016180ff05a7ac */ /* 0x000f220008000800 */
[----:B------:R-:W-:Y:S01]  /*4f30*/  SHF.L.U32 R9, R15, 0x1f, RZ ;  /* 0x0000001f0f097819 */ /* 0x000fe200000006ff */
[----:B------:R-:W-:Y:S02]  /*4f40*/  USHF.L.U32 UR19, UR16, 0x6, URZ ;  /* 0x0000000610137899 */ /* 0x000fe400080006ff */
[----:B------:R-:W-:Y:S02]  /*4f50*/  USHF.L.U32 UR18, UR20, 0x7, URZ ;  /* 0x0000000714127899 */ /* 0x000fe400080006ff */
[----:B---3--:R-:W-:Y:S07]  /*4f60*/  UIMAD.WIDE.U32 UR6, UR14, UR8, URZ ;  /* 0x000000080e0672a5 */ /* 0x008fee000f8e00ff */
[----:B------:R-:W-:Y:S01]  /*4f70*/  @!UP2 UMOV UR4, UR7 ;  /* 0x000000070004ac82 */ /* 0x000fe20008000000 */
[----:B----4-:R-:W-:Y:S02]  /*4f80*/  @!UP2 UISETP.NE.AND UP0, UPT, UR5, 0x1, UPT ;  /* 0x000000010500a88c */ /* 0x010fe4000bf05270 */
[----:B------:R-:W-:Y:S02]  /*4f90*/  @!UP2 USHF.R.U32.HI UR4, URZ, UR9, UR4 ;  /* 0x00000009ff04a299 */ /* 0x000fe40008011604 */
[----:B------:R-:W-:Y:S02]  /*4fa0*/  UIMAD.WIDE.U32 UR6, UR13, UR11, URZ ;  /* 0x0000000b0d0672a5 */ /* 0x000fe4000f8e00ff */
[----:B------:R-:W-:Y:S02]  /*4fb0*/  @!UP2 USEL UR8, UR14, UR4, !UP0 ;  /* 0x000000040e08a287 */ /* 0x000fe4000c000000 */
[----:B------:R-:W-:Y:S03]  /*4fc0*/  @!UP2 UISETP.NE.AND UP0, UPT, UR10, 0x1, UPT ;  /* 0x000000010a00a88c */ /* 0x000fe6000bf05270 */
[----:B------:R-:W-:Y:S02]  /*4fd0*/  @!UP2 UMOV UR6, UR7 ;  /* 0x000000070006ac82 */ /* 0x000fe40008000000 */
[----:B------:R-:W3:Y:S02]  /*4fe0*/  @!UP2 LDCU UR4, c[0x0][0xb20] ;  /* 0x00016400ff04a7ac */ /* 0x000ee40008000800 */
[----:B---3--:R-:W-:Y:S04]  /*4ff0*/  @!UP2 USHF.R.U32.HI UR6, URZ, UR4, UR6 ;  /* 0x00000004ff06a299 */ /* 0x008fe80008011606 */
[----:B------:R-:W-:Y:S04]  /*5000*/  @!UP2 USEL UR6, UR13, UR6, !UP0 ;  /* 0x000000060d06a287 */ /* 0x000fe8000c000000 */
[----:B------:R-:W-:Y:S02]  /*5010*/  @!UP2 UIADD3 UR4, UPT, UPT, -UR8, UR6, URZ ;  /* 0x000000060804a290 */ /* 0x000fe4000fffe1ff */
[----:B------:R-:W-:Y:S02]  /*5020*/  @!UP2 UIADD3 UR6, UPT, UPT, UR8, -UR6, URZ ;  /* 0x800000060806a290 */ /* 0x000fe4000fffe0ff */
[----:B------:R-:W-:Y:S02]  /*5030*/  @!UP2 UIMAD UR14, UR4, UR5, UR14 ;  /* 0x00000005040ea2a4 */ /* 0x000fe4000f8e020e */
[----:B------:R-:W-:Y:S01]  /*5040*/  @!UP2 UIMAD UR13, UR6, UR10, UR13 ;  /* 0x0000000a060da2a4 */ /* 0x000fe2000f8e020d */
[----:B------:R-:W-:Y:S11]  /*5050*/  BRA.U UP3, `(.L_x_91) ;  /* 0x0000000103107547 */ /* 0x000ff6000b800000 */
[----:B--2---:R-:W-:Y:S04]  /*5060*/  MOV R0, UR38 ;  /* 0x0000002600007c02 */ /* 0x004fe80008000f00 */
[----:B------:R-:W-:Y:S04]  /*5070*/  SHF.L.U32 R11, R0, 0x1f, RZ ;  /* 0x0000001f000b7819 */ /* 0x000fe800000006ff */
[----:B------:R-:W2:Y:S02]  /*5080*/  SYNCS.PHASECHK.TRANS64.TRYWAIT P2, [UR21+0x138], R11 ;  /* 0x0001380bff0075a7 */ /* 0x000ea40008041115 */
[----:B--2---:R-:W-:Y:S05]  /*5090*/  @!P2 BRA `(.L_x_92) ;  /* 0x0000003c0068a947 */ /* 0x004fea0003800000 */
.L_x_91:
[----:B------:R-:W-:Y:S05]  /*50a0*/  @!P1 BRA `(.L_x_93) ;  /* 0x0000000000309947 */ /* 0x000fea0003800000 */
[----:B------:R-:W-:Y:S01]  /*50b0*/  ISETP.NE.U32.AND P1, PT, R2, RZ, PT ;  /* 0x000000ff0200720c */ /* 0x000fe20003f25070 */
[----:B------:R-:W3:Y:S01]  /*50c0*/  LDCU.64 UR4, c[0x0][0x358] ;  /* 0x00006b00ff0477ac */ /* 0x000ee20008000a00 */
[----:B------:R-:W-:Y:S02]  /*50d0*/  IMAD.MOV.U32 R84, RZ, RZ, 0x1 ;  /* 0x00000001ff547424 */ /* 0x000fe400078e00ff */
[----:B------:R-:W-:Y:S11]  /*50e0*/  ISETP.NE.AND.EX P1, PT, R3, RZ, PT, P1 ;  /* 0x000000ff0300720c */ /* 0x000ff60003f25310 */
[----:B------:R-:W-:Y:S02]  /*50f0*/  @!UPT UIADD3 URZ, UPT, UPT, URZ, URZ, URZ ;  /* 0x000000fffffff290 */ /* 0x000fe4000fffe0ff */
[----:B--2---:R-:W2:Y:S01]  /*5100*/  @P1 LDC.64 R10, c[0x0][0x888] ;  /* 0x00022200ff0a1b82 */ /* 0x004ea20000000a00 */
[----:B------:R-:W-:Y:S04]  /*5110*/  @P1 IMAD R0, R4, UR36, RZ ;  /* 0x0000002404001c24 */ /* 0x000fe8000f8e02ff */
[----:B--2---:R-:W-:Y:S04]  /*5120*/  @P1 IMAD.WIDE R10, R0, 0x4, R10 ;  /* 0x00000004000a1825 */ /* 0x004fe800078e020a */
[----:B------:R-:W-:Y:S01]  /*5130*/  HFMA2 R0, -RZ, RZ, 0, 5.9604644775390625e-08 ;  /* 0x00000001ff007431 */ /* 0x000fe200000001ff */
[----:B---3-5:R3:W5:Y:S04]  /*5140*/  @P1 LDG.E R41, desc[UR4][R10.64] ;  /* 0x000000040a291981 */ /* 0x028768000c1e1900 */
[----:B------:R-:W-:Y:S01]  /*5150*/  @!P1 PRMT R84, R0, 0x7610, R84 ;  /* 0x0000761000549816 */ /* 0x000fe20000000054 */
[----:B---3--:R-:W4:Y:S06]  /*5160*/  @!P1 LDC R41, c[0x0][0x880] ;  /* 0x00022000ff299b82 */ /* 0x008f2c0000000800 */
.L_x_93:
[----:B----45:R-:W-:Y:S01]  /*5170*/  @!P0 FSETP.EQ.AND P1, PT, R41, RZ, PT ;  /* 0x000000ff2900820b */ /* 0x030fe20003f22000 */
[----:B------:R-:W-:Y:S01]  /*5180*/  @!UPT UIADD3 URZ, UPT, UPT, URZ, URZ, URZ ;  /* 0x000000fffffff290 */ /* 0x000fe2000fffe0ff */
[----:B------:R-:W-:Y:S11]  /*5190*/  @!P0 BRA `(.L_x_94) ;  /* 0x0000000000188947 */ /* 0x000ff60003800000 */
[----:B------:R-:W-:Y:S02]  /*51a0*/  LOP3.LUT P0, RZ, R84, 0xff, RZ, 0xc0, !PT ;  /* 0x000000ff54ff7812 */ /* 0x000fe4000780c0ff */
[----:B------:R-:W-:Y:S04]  /*51b0*/  ISETP.NE.U32.AND P1, PT, R2, RZ, PT ;  /* 0x000000ff0200720c */ /* 0x000fe80003f25070 */
[----:B------:R-:W-:Y:S04]  /*51c0*/  ISETP.NE.AND.EX P1, PT, R3, RZ, PT, P1 ;  /* 0x000000ff0300720c */ /* 0x000fe80003f25310 */
[----:B------:R-:W-:Y:S03]  /*51d0*/  PLOP3.LUT P1, PT, P1, PT, PT, 0x8, 0x80 ;  /* 0x000000000080781c */ /* 0x000fe60000f2e170 */
[----:B------:R-:W-:Y:S11]  /*51e0*/  @P0 FSETP.EQ.AND P1, PT, R41, RZ, PT ;  /* 0x000000ff2900020b */ /* 0x000ff60003f22000 */
[----:B------:R-:W-:Y:S02]  /*51f0*/  @!UPT UIADD3 URZ, UPT, UPT, URZ, URZ, URZ ;  /* 0x000000fffffff290 */ /* 0x000fe4000fffe0ff */
.L_x_94:
[----:B------:R-:W3:Y:S01]  /*5200*/  SYNCS.PHASECHK.TRANS64.TRYWAIT P2, [UR21+0x120], R9 ;  /* 0x00012009ff0075a7 */ /* 0x000ee20008041115 */
[----:B------:R-:W-:Y:S04]  /*5210*/  ELECT P0, URZ, PT ;  /* 0x0000000000ff782f */ /* 0x000fe80003800000 */
[----:B------:R-:W-:Y:S11]  /*5220*/  PLOP3.LUT P1, PT, P1, P0, PT, 0xf2, 0x2f ;  /* 0x00000000002f781c */ /* 0x000ff60000f21e72 */
[----:B------:R-:W-:Y:S02]  /*5230*/  @!UPT UIADD3 URZ, UPT, UPT, URZ, URZ, URZ ;  /* 0x000000fffffff290 */ /* 0x000fe4000fffe0ff */
[----:B------:R-:W-:Y:S05]  /*5240*/  @!P1 IADD3 R8, P0, PT, R16, 0x580, RZ ;  /* 0x0000058010089810 */ /* 0x000fea0007f1e0ff */
[----:B------:R-:W-:Y:S01]  /*5250*/  @!P1 IMAD.X R6, RZ, RZ, R17, P0 ;  /* 0x000000ffff069224 */ /* 0x000fe200000e0611 */
[----:B---3--:R-:W-:Y:S07]  /*5260*/  @!P2 BRA `(.L_x_95) ;  /* 0x0000003c000ca947 */ /* 0x008fee0003800000 */
.L_x_182:
[----:B------:R-:W-:Y:S01]  /*5270*/  @!P1 R2UR UR5, R8 ;  /* 0x00000000080592ca */ /* 0x000fe200000e0000 */
[----:B------:R-:W-:Y:S01]  /*5280*/  VOTEU.ALL UP0, P1 ;  /* 0x0000000000ff7886 */ /* 0x000fe20000800000 */
[----:B------:R-:W-:Y:S01]  /*5290*/  @!P1 R2UR UR4, R6 ;  /* 0x00000000060492ca */ /* 0x000fe200000e0000 */
[----:B--2---:R-:W-:Y:S01]  /*52a0*/  @!P1 IMAD.MOV.U32 R0, RZ, RZ, 0x1000 ;  /* 0x00001000ff009424 */ /* 0x004fe200078e00ff */
[----:B------:R-:W-:Y:S01]  /*52b0*/  UMOV UR6, 0x0 ;  /* 0x0000000000067882 */ /* 0x000fe20000000000 */
[----:B------:R-:W-:Y:S01]  /*52c0*/  UMOV UR7, 0x10000000 ;  /* 0x1000000000077882 */ /* 0x000fe20000000000 */
[----:B------:R-:W-:Y:S01]  /*52d0*/  @!UP0 UIADD3 UR16, UPT, UPT, UR21, 0x200, URZ ;  /* 0x0000020015108890 */ /* 0x000fe2000fffe0ff */
[----:B------:R-:W-:Y:S01]  /*52e0*/  VIADD R14, R14, 0x1 ;  /* 0x000000010e0e7836 */ /* 0x000fe20000000000 */
[----:B------:R-:W-:Y:S01]  /*52f0*/  VOTEU.ALL UP0, P1 ;  /* 0x0000000000ff7886 */ /* 0x000fe20000800000 */
[----:B------:R-:W-:Y:S04]  /*5300*/  UMOV UR20, UR36 ;  /* 0x0000002400147c82 */ /* 0x000fe80008000000 */
[----:B------:R-:W-:Y:S02]  /*5310*/  IMAD.U32 R10, RZ, RZ, UR5 ;  /* 0x00000005ff0a7e24 */ /* 0x000fe4000f8e00ff */
[----:B------:R-:W-:Y:S03]  /*5320*/  IMAD.U32 R11, RZ, RZ, UR4 ;  /* 0x00000004ff0b7e24 */ /* 0x000fe6000f8e00ff */
[----:B------:R-:W-:Y:S02]  /*5330*/  @!P1 R2UR UR4, R10 ;  /* 0x000000000a0492ca */ /* 0x000fe400000e0000 */
[----:B------:R-:W-:Y:S11]  /*5340*/  @!P1 R2UR UR5, R11 ;  /* 0x000000000b0592ca */ /* 0x000ff600000e0000 */
[----:B------:R-:W-:Y:S02]  /*5350*/  @!UPT UIADD3 URZ, UPT, UPT, URZ, URZ, URZ ;  /* 0x000000fffffff290 */ /* 0x000fe4000fffe0ff */
[----:B------:R2:W-:Y:S01]  /*5360*/  @!UP0 UTMALDG.3D [UR16], [UR4], desc[UR6] ;  /* 0x00000610040085b4 */ /* 0x0005e20008011000 */
[----:B------:R2:W-:Y:S01]  /*5370*/  @!P1 SYNCS.ARRIVE.TRANS64.RED.A0TR RZ, [UR21+0x110], R0 ;  /* 0x00011000ffff99a7 */ /* 0x0005e20008300415 */
[----:B------:R-:W-:Y:S01]  /*5380*/  SYNCS.ARRIVE.TRANS64.RED.A1T0 RZ, [UR34], RZ ;  /* 0x000000ffffff79a7 */ /* 0x000fe20008100422 */
[----:B------:R-:W3:Y:S02]  /*5390*/  SYNCS.PHASECHK.TRANS64.TRYWAIT P0, [UR21+0x128], R9 ;  /* 0x00012809ff0075a7 */ /* 0x000ee40008001115 */
[----:B--23--:R-:W-:Y:S05]  /*53a0*/  @!P0 BRA `(.L_x_96) ;  /* 0x0000003800d48947 */ /* 0x00cfea0003800000 */
.L_x_184:
[----:B------:R-:W-:Y:S01]  /*53b0*/  @!P1 IADD3 R6, P0, PT, R16, 0x580, RZ ;  /* 0x0000058010069810 */ /* 0x000fe20007f1e0ff */
[----:B------:R-:W-:Y:S01]  /*53c0*/  VOTEU.ALL UP0, P1 ;  /* 0x0000000000ff7886 */ /* 0x000fe20000800000 */
[----:B------:R-:W-:Y:S01]  /*53d0*/  UMOV UR6, 0x0 ;  /* 0x0000000000067882 */ /* 0x000fe20000000000 */
[----:B------:R-:W-:Y:S01]  /*53e0*/  UMOV UR7, 0x10000000 ;  /* 0x1000000000077882 */ /* 0x000fe20000000000 */
[----:B------:R-:W-:Y:S01]  /*53f0*/  @!P1 R2UR UR5, R6 ;  /* 0x00000000060592ca */ /* 0x000fe200000e0000 */
[----:B--2---:R-:W-:Y:S01]  /*5400*/  @!P1 IMAD.X R0, RZ, RZ, R17, P0 ;  /* 0x000000ffff009224 */ /* 0x004fe200000e0611 */
[----:B------:R-:W-:Y:S01]  /*5410*/  @!UP0 UIADD3 UR10, UPT, UPT, UR18, 0x40, URZ ;  /* 0x00000040120a8890 */ /* 0x000fe2000fffe0ff */
[----:B------:R-:W-:Y:S01]  /*5420*/  ISETP.NE.AND P0, PT, R14, 0x2, PT ;  /* 0x000000020e00780c */ /* 0x000fe20003f05270 */
[----:B------:R-:W-:Y:S01]  /*5430*/  @!UP0 UIADD3 UR8, UPT, UPT, UR21, 0x1200, URZ ;  /* 0x0000120015088890 */ /* 0x000fe2000fffe0ff */
[----:B------:R-:W-:Y:S01]  /*5440*/  LOP3.LUT R15, R15, 0x1, RZ, 0x3c, !PT ;  /* 0x000000010f0f7812 */ /* 0x000fe200078e3cff */
[----:B------:R-:W-:Y:S01]  /*5450*/  @!UP0 UIADD3 UR9, UPT, UPT, UR21, 0x118, URZ ;  /* 0x0000011815098890 */ /* 0x000fe2000fffe0ff */
[----:B------:R-:W-:Y:S01]  /*5460*/  @!P1 R2UR UR4, R0 ;  /* 0x00000000000492ca */ /* 0x000fe200000e0000 */
[----:B------:R-:W-:Y:S01]  /*5470*/  VOTEU.ALL UP0, P1 ;  /* 0x0000000000ff7886 */ /* 0x000fe20000800000 */
[----:B------:R-:W-:Y:S01]  /*5480*/  UMOV UR11, UR19 ;  /* 0x00000013000b7c82 */ /* 0x000fe20008000000 */
[----:B------:R-:W-:Y:S01]  /*5490*/  UMOV UR12, UR36 ;  /* 0x00000024000c7c82 */ /* 0x000fe20008000000 */
[----:B------:R-:W-:Y:S01]  /*54a0*/  SEL R0, RZ, 0x1, P0 ;  /* 0x00000001ff007807 */ /* 0x000fe20000000000 */
[----:B------:R-:W-:Y:S01]  /*54b0*/  UIADD3 UR20, UPT, UPT, UR13, UR62, URZ ;  /* 0x0000003e0d147290 */ /* 0x000fe2000fffe0ff */
[----:B------:R-:W-:Y:S01]  /*54c0*/  IMAD.U32 R8, RZ, RZ, UR5 ;  /* 0x00000005ff087e24 */ /* 0x000fe2000f8e00ff */
[----:B------:R-:W-:Y:S01]  /*54d0*/  SEL R14, R14, RZ, P0 ;  /* 0x000000ff0e0e7207 */ /* 0x000fe20000000000 */
[----:B------:R-:W-:Y:S01]  /*54e0*/  UIADD3 UR16, UPT, UPT, UR14, UR59, URZ ;  /* 0x0000003b0e107290 */ /* 0x000fe2000fffe0ff */
[----:B------:R-:W-:Y:S01]  /*54f0*/  LOP3.LUT R13, R13, R0, RZ, 0x3c, !PT ;  /* 0x000000000d0d7212 */ /* 0x000fe200078e3cff */
[----:B------:R-:W-:Y:S01]  /*5500*/  UPLOP3.LUT UP3, UPT, UPT, UPT, UPT, 0x80, 0x8 ;  /* 0x000000000008789c */ /* 0x000fe20003f6f070 */
[----:B------:R-:W-:Y:S02]  /*5510*/  UMOV UR36, UR26 ;  /* 0x0000001a00247c82 */ /* 0x000fe40008000000 */
[----:B------:R-:W-:Y:S01]  /*5520*/  IMAD.U32 R9, RZ, RZ, UR4 ;  /* 0x00000004ff097e24 */ /* 0x000fe2000f8e00ff */
[----:B------:R-:W-:Y:S04]  /*5530*/  @!P1 R2UR UR4, R8 ;  /* 0x00000000080492ca */ /* 0x000fe800000e0000 */
[----:B------:R-:W-:Y:S11]  /*5540*/  @!P1 R2UR UR5, R9 ;  /* 0x00000000090592ca */ /* 0x000ff600000e0000 */
[----:B------:R-:W-:Y:S02]  /*5550*/  @!UPT UIADD3 URZ, UPT, UPT, URZ, URZ, URZ ;  /* 0x000000fffffff290 */ /* 0x000fe4000fffe0ff */
[----:B------:R2:W-:Y:S01]  /*5560*/  @!UP0 UTMALDG.3D [UR8], [UR4], desc[UR6] ;  /* 0x00000608040085b4 */ /* 0x0005e20008011000 */
[----:B------:R2:W-:Y:S01]  /*5570*/  @!P1 SYNCS.ARRIVE.TRANS64.RED.A0TR RZ, [UR21+0x118], R7 ;  /* 0x00011807ffff99a7 */ /* 0x0005e20008300415 */
[----:B------:R-:W-:Y:S01]  /*5580*/  SYNCS.ARRIVE.TRANS64.RED.A1T0 RZ, [UR33], RZ ;  /* 0x000000ffffff79a7 */ /* 0x000fe20008100421 */
[----:B------:R-:W-:Y:S05]  /*5590*/  BRA.U UP1, `(.L_x_97) ;  /* 0xfffffff5012c7547 */ /* 0x000fea000b83ffff */
[----:B------:R-:W-:-:S04]  /*55a0*/  SHF.L.U32 R3, R15, 0x1f, RZ ;  /* 0x0000001f0f037819 */ /* 0x000fc800000006ff */
[----:B------:R-:W3:Y:S02]  /*55b0*/  SYNCS.PHASECHK.TRANS64.TRYWAIT P0, [UR21+0x120], R3 ;  /* 0x00012003ff0075a7 */ /* 0x000ee40008001115 */
[----:B---3--:R-:W-:Y:S05]  /*55c0*/  @!P0 BRA `(.L_x_98) ;  /* 0x0000003800648947 */ /* 0x008fea0003800000 */
.L_x_186:
[----:B---3--:R-:W-:-:S07]  /*55d0*/  MOV R0, UR21 ;  /* 0x0000001500007c02 */ /* 0x008fce0008000f00 */
.L_x_99:
[----:B---3--:R-:W-:-:S04]  /*55e0*/  SHF.L.U32 R3, R15, 0x1f, RZ ;  /* 0x0000001f0f037819 */ /* 0x008fc800000006ff */
[----:B------:R3:W4:Y:S03]  /*55f0*/  SYNCS.PHASECHK.TRANS64.TRYWAIT P0, [R0+URZ+0x128], R3 ;  /* 0x00012803000075a7 */ /* 0x00072600080011ff */
[----:B----4-:R-:W-:Y:S05]  /*5600*/  @!P0 NANOSLEEP.SYNCS 0x989680 ;  /* 0x009896800000895d */ /* 0x010fea0003900000 */
[----:B------:R-:W4:Y:S02]  /*5610*/  @!P0 SYNCS.PHASECHK.TRANS64 P0, [R0+URZ+0x128], R3 ;  /* 0x00012803000085a7 */ /* 0x000f2400080010ff */
[----:B-12-4-:R-:W-:Y:S05]  /*5620*/  @P0 EXIT ;  /* 0x000000000000094d */ /* 0x016fea0003800000 */
[----:B------:R-:W-:Y:S05]  /*5630*/  BRA `(.L_x_99) ;  /* 0xfffffffc00e87947 */ /* 0x000fea000383ffff */
.L_x_88:
[----:B------:R-:W-:-:S06]  /*5640*/  UISETP.GE.AND UP0, UPT, UR17, 0x4, UPT ;  /* 0x000000041100788c */ /* 0x000fcc000bf06270 */
[----:B------:R-:W-:-:S13]  /*5650*/  PLOP3.LUT P0, PT, PT, PT, UP0, 0x80, 0x8 ;  /* 0x000000000008781c */ /* 0x000fda0003f0f008 */
[----:B-1----:R-:W-:Y:S05]  /*5660*/  @!P0 EXIT ;  /* 0x000000000000894d */ /* 0x002fea0003800000 */
[----:B------:R-:W1:Y:S08]  /*5670*/  S2UR UR4, SR_CgaCtaId ;  /* 0x00000000000479c3 */ /* 0x000e700000008800 */
[----:B------:R-:W-:Y:S01]  /*5680*/  BAR.SYNC.DEFER_BLOCKING 0x6, 0xa0 ;  /* 0x0182800000007b1d */ /* 0x000fe20000010000 */
[C---:B------:R-:W-:Y:S01]  /*5690*/  IMAD.SHL.U32 R7, R93.reuse, 0x40, RZ ;  /* 0x000000405d077824 */ /* 0x040fe200078e00ff */
[C---:B------:R-:W-:Y:S01]  /*56a0*/  LOP3.LUT R95, R93.reuse, 0x60, RZ, 0xc0, !PT ;  /* 0x000000605d5f7812 */ /* 0x040fe200078ec0ff */
[----:B------:R-:W-:-:S02]  /*56b0*/  IMAD.SHL.U32 R4, R93, 0x20, RZ ;  /* 0x000000205d047824 */ /* 0x000fc400078e00ff */
[----:B------:R-:W-:Y:S02]  /*56c0*/  HFMA2 R36, -RZ, RZ, 0, 0 ;  /* 0x00000000ff247431 */ /* 0x000fe400000001ff */
[----:B------:R-:W-:Y:S01]  /*56d0*/  IMAD.SHL.U32 R6, R93, 0x2, RZ ;  /* 0x000000025d067824 */ /* 0x000fe200078e00ff */
[----:B------:R-:W-:Y:S01]  /*56e0*/  UMOV UR44, 0x400 ;  /* 0x00000400002c7882 */ /* 0x000fe20000000000 */
[----:B------:R-:W2:Y:S01]  /*56f0*/  LDC.64 R82, c[0x0][0x8b0] ;  /* 0x00022c00ff527b82 */ /* 0x000ea20000000a00 */
[----:B------:R-:W-:Y:S01]  /*5700*/  LOP3.LUT R5, R7, 0x180, RZ, 0xc0, !PT ;  /* 0x0000018007057812 */ /* 0x000fe200078ec0ff */
[----:B------:R-:W-:Y:S01]  /*5710*/  IMAD.U32 R37, R93, 0x10000, RZ ;  /* 0x000100005d257824 */ /* 0x000fe200078e00ff */
[----:B------:R-:W-:Y:S01]  /*5720*/  LOP3.LUT R4, R4, 0xc00, RZ, 0xc0, !PT ;  /* 0x00000c0004047812 */ /* 0x000fe200078ec0ff */
[----:B------:R-:W-:Y:S01]  /*5730*/  IMAD.MOV.U32 R92, RZ, RZ, RZ ;  /* 0x000000ffff5c7224 */ /* 0x000fe200078e00ff */
[----:B------:R-:W-:Y:S01]  /*5740*/  LOP3.LUT R6, R5, 0x20, R6, 0xf8, !PT ;  /* 0x0000002005067812 */ /* 0x000fe200078ef806 */
[----:B------:R-:W-:Y:S01]  /*5750*/  IMAD.SHL.U32 R5, R93, 0x8, RZ ;  /* 0x000000085d057824 */ /* 0x000fe200078e00ff */
[----:B------:R-:W-:Y:S01]  /*5760*/  LOP3.LUT R4, R4, 0x40, R7, 0xf8, !PT ;  /* 0x0000004004047812 */ /* 0x000fe200078ef807 */
[----:B------:R-:W3:Y:S01]  /*5770*/  LDC.64 R80, c[0x0][0x8a8] ;  /* 0x00022a00ff507b82 */ /* 0x000ee20000000a00 */
[----:B------:R-:W-:Y:S01]  /*5780*/  LOP3.LUT R37, R37, 0x600000, RZ, 0xc0, !PT ;  /* 0x0060000025257812 */ /* 0x000fe200078ec0ff */
[----:B------:R-:W-:Y:S01]  /*5790*/  IMAD.MOV.U32 R87, RZ, RZ, RZ ;  /* 0x000000ffff577224 */ /* 0x000fe200078e00ff */
[----:B------:R-:W-:-:S02]  /*57a0*/  LOP3.LUT R5, R6, 0x30, R5, 0x78, !PT ;  /* 0x0000003006057812 */ /* 0x000fc400078e7805 */
[----:B------:R-:W-:Y:S02]  /*57b0*/  CS2R R90, SRZ ;  /* 0x00000000005a7805 */ /* 0x000fe4000001ff00 */
[----:B------:R-:W-:Y:S01]  /*57c0*/  LOP3.LUT R4, R4, 0x200, R7, 0xf8, !PT ;  /* 0x0000020004047812 */ /* 0x000fe200078ef807 */
[----:B------:R-:W-:Y:S01]  /*57d0*/  IMAD.MOV.U32 R89, RZ, RZ, RZ ;  /* 0x000000ffff597224 */ /* 0x000fe200078e00ff */
[----:B------:R-:W-:Y:S01]  /*57e0*/  LOP3.LUT R93, R93, 0x2, RZ, 0xc0, !PT ;  /* 0x000000025d5d7812 */ /* 0x000fe200078ec0ff */
[----:B-1----:R-:W-:Y:S01]  /*57f0*/  ULEA UR44, UR4, UR44, 0x18 ;  /* 0x0000002c042c7291 */ /* 0x002fe2000f8ec0ff */
[----:B------:R-:W-:Y:S01]  /*5800*/  LOP3.LUT R71, R4, R5, RZ, 0xfc, !PT ;  /* 0x0000000504477212 */ /* 0x000fe200078efcff */
[----:B------:R-:W1:Y:S01]  /*5810*/  LDCU UR57, c[0x0][0x370] ;  /* 0x00006e00ff3977ac */ /* 0x000e620008000800 */
[----:B------:R-:W-:Y:S01]  /*5820*/  IADD3 R88, PT, PT, -R93, RZ, RZ ;  /* 0x000000ff5d587210 */ /* 0x000fe20007ffe1ff */
[----:B------:R-:W-:Y:S01]  /*5830*/  UIADD3 UR4, UPT, UPT, UR44, 0x2200, URZ ;  /* 0x000022002c047890 */ /* 0x000fe2000fffe0ff */
[----:B------:R-:W4:Y:S04]  /*5840*/  LDCU UR43, c[0x0][0xb0c] ;  /* 0x00016180ff2b77ac */ /* 0x000f280008000800 */
[----:B------:R-:W1:Y:S01]  /*5850*/  LDS R0, [UR44+0x1f0] ;  /* 0x0001f02cff007984 */ /* 0x000e620008000800 */
[----:B------:R-:W-:Y:S01]  /*5860*/  IMAD.U32 R94, RZ, RZ, UR4 ;  /* 0x00000004ff5e7e24 */ /* 0x000fe2000f8e00ff */
[----:B------:R-:W1:Y:S01]  /*5870*/  LDCU UR39, c[0x0][0xb30] ;  /* 0x00016600ff2777ac */ /* 0x000e620008000800 */
[----:B------:R-:W1:Y:S01]  /*5880*/  LDCU.64 UR46, c[0x0][0x888] ;  /* 0x00011100ff2e77ac */ /* 0x000e620008000a00 */
[----:B------:R-:W1:Y:S01]  /*5890*/  LDCU.64 UR40, c[0x0][0xb28] ;  /* 0x00016500ff2877ac */ /* 0x000e620008000a00 */
[----:B------:R-:W1:Y:S01]  /*58a0*/  LDCU.64 UR60, c[0x0][0x890] ;  /* 0x00011200ff3c77ac */ /* 0x000e620008000a00 */
[----:B------:R-:W1:Y:S01]  /*58b0*/  LDCU.128 UR52, c[0x0][0xb10] ;  /* 0x00016200ff3477ac */ /* 0x000e620008000c00 */
[----:B------:R-:W1:Y:S01]  /*58c0*/  LDCU UR56, c[0x0][0x374] ;  /* 0x00006e80ff3877ac */ /* 0x000e620008000800 */
[----:B------:R-:W-:Y:S01]  /*58d0*/  UIADD3 UR63, UPT, UPT, UR44, 0x200, URZ ;  /* 0x000002002c3f7890 */ /* 0x000fe2000fffe0ff */
[----:B-1234-:R-:W-:-:S11]  /*58e0*/  IMAD.IADD R37, R0, 0x1, R37 ;  /* 0x0000000100257824 */ /* 0x01efd600078e0225 */
.L_x_125:
[----:B------:R-:W-:Y:S02]  /*58f0*/  LEA R3, R87, UR44, 0x3 ;  /* 0x0000002c57037c11 */ /* 0x000fe4000f8e18ff */
[----:B------:R-:W-:Y:S02]  /*5900*/  SHF.L.U32 R0, R91, 0x1f, RZ ;  /* 0x0000001f5b007819 */ /* 0x000fe400000006ff */
[----:B------:R-:W-:Y:S02]  /*5910*/  LEA R5, R87, UR44, 0x4 ;  /* 0x0000002c57057c11 */ /* 0x000fe4000f8e20ff */
[----:B-1----:R-:W1:Y:S02]  /*5920*/  SYNCS.PHASECHK.TRANS64.TRYWAIT P0, [R3+URZ+0x140], R0 ;  /* 0x00014000030075a7 */ /* 0x002e6400080011ff */
[----:B-1----:R-:W-:Y:S05]  /*5930*/  @!P0 BRA `(.L_x_100) ;  /* 0x0000003400a08947 */ /* 0x002fea0003800000 */
.L_x_187:
        /* <DEDUP_REMOVED lines=11> */
[----:B------:R-:W-:Y:S01]  /*59f0*/  PLOP3.LUT P0, PT, PT, PT, UP1, 0x80, 0x8 ;  /* 0x000000000008781c */ /* 0x000fe20003f0f018 */
[----:B------:R-:W-:Y:S11]  /*5a00*/  UP2UR UR45, UPR, URZ, 0x2 ;  /* 0x00000002ff2d7883 */ /* 0x000ff60008000000 */
[----:B------:R-:W-:Y:S01]  /*5a10*/  @!UPT UIADD3 URZ, UPT, UPT, URZ, URZ, URZ ;  /* 0x000000fffffff290 */ /* 0x000fe2000fffe0ff */
[----:B-1----:R-:W-:Y:S02]  /*5a20*/  @P0 SHF.R.U32.HI R0, RZ, 0x10, R5 ;  /* 0x00000010ff000819 */ /* 0x002fe40000011605 */
        /* <DEDUP_REMOVED lines=12> */
[----:B------:R-:W2:Y:S01]  /*5af0*/  LDCU UR12, c[0x0][0xb20] ;  /* 0x00016400ff0c77ac */ /* 0x000ea20008000800 */
[----:B------:R-:W-:Y:S02]  /*5b00*/  UIMAD.WIDE.U32 UR4, UR56, UR55, URZ ;  /* 0x00000037380472a5 */ /* 0x000fe4000f8e00ff */
[----:B------:R-:W-:Y:S02]  /*5b10*/  UIMAD.WIDE.U32 UR6, UR57, UR52, URZ ;  /* 0x00000034390672a5 */ /* 0x000fe4000f8e00ff */
[----:B------:R-:W-:Y:S02]  /*5b20*/  UISETP.NE.AND UP0, UPT, UR54, 0x1, UPT ;  /* 0x000000013600788c */ /* 0x000fe4000bf05270 */
[----:B------:R-:W-:Y:S02]  /*5b30*/  UIMAD.WIDE.U32 UR8, UR37, UR55, URZ ;  /* 0x00000037250872a5 */ /* 0x000fe4000f8e00ff */
[----:B------:R-:W-:Y:S02]  /*5b40*/  UIMAD.WIDE.U32 UR10, UR38, UR52, URZ ;  /* 0x00000034260a72a5 */ /* 0x000fe4000f8e00ff */
[----:B------:R-:W-:Y:S02]  /*5b50*/  UISETP.NE.AND UP1, UPT, UR43, 0x1, UPT ;  /* 0x000000012b00788c */ /* 0x000fe4000bf25270 */
[----:B------:R-:W-:Y:S01]  /*5b60*/  UISETP.NE.AND UP2, UPT, UR42, 0x1, UPT ;  /* 0x000000012a00788c */ /* 0x000fe2000bf45270 */
[----:B------:R-:W-:Y:S02]  /*5b70*/  UMOV UR4, UR5 ;  /* 0x0000000500047c82 */ /* 0x000fe40008000000 */
[----:B--2---:R-:W-:Y:S03]  /*5b80*/  USHF.R.U32.HI UR5, URZ, UR12, UR4 ;  /* 0x0000000cff057299 */ /* 0x004fe60008011604 */
[----:B------:R-:W-:Y:S02]  /*5b90*/  UMOV UR4, UR7 ;  /* 0x0000000700047c82 */ /* 0x000fe40008000000 */
[----:B------:R-:W-:Y:S02]  /*5ba0*/  USHF.R.U32.HI UR7, URZ, UR53, UR4 ;  /* 0x00000035ff077299 */ /* 0x000fe40008011604 */
[----:B------:R-:W-:Y:S02]  /*5bb0*/  USEL UR4, UR56, UR5, !UP0 ;  /* 0x0000000538047287 */ /* 0x000fe4000c000000 */
[----:B------:R-:W-:Y:S01]  /*5bc0*/  USEL UR7, UR57, UR7, !UP1 ;  /* 0x0000000739077287 */ /* 0x000fe2000c800000 */
[----:B------:R-:W-:Y:S01]  /*5bd0*/  UMOV UR5, UR9 ;  /* 0x0000000900057c82 */ /* 0x000fe20008000000 */
[----:B------:R-:W-:Y:S02]  /*5be0*/  UIMAD.WIDE.U32 UR8, UR4, UR40, URZ ;  /* 0x00000028040872a5 */ /* 0x000fe4000f8e00ff */
[----:B------:R-:W-:Y:S03]  /*5bf0*/  USHF.R.U32.HI UR6, URZ, UR12, UR5 ;  /* 0x0000000cff067299 */ /* 0x000fe60008011605 */
[----:B------:R-:W-:Y:S01]  /*5c00*/  UMOV UR5, UR11 ;  /* 0x0000000b00057c82 */ /* 0x000fe20008000000 */
[----:B------:R-:W-:Y:S02]  /*5c10*/  UIMAD.WIDE.U32 UR10, UR7, UR40, URZ ;  /* 0x00000028070a72a5 */ /* 0x000fe4000f8e00ff */
[----:B------:R-:W-:Y:S02]  /*5c20*/  USHF.R.U32.HI UR12, URZ, UR53, UR5 ;  /* 0x00000035ff0c7299 */ /* 0x000fe40008011605 */
[----:B------:R-:W-:Y:S01]  /*5c30*/  USEL UR6, UR37, UR6, !UP0 ;  /* 0x0000000625067287 */ /* 0x000fe2000c000000 */
[----:B------:R-:W-:Y:S02]  /*5c40*/  UMOV UR5, UR9 ;  /* 0x0000000900057c82 */ /* 0x000fe40008000000 */
[----:B------:R-:W-:Y:S01]  /*5c50*/  UMOV UR10, UR11 ;  /* 0x0000000b000a7c82 */ /* 0x000fe20008000000 */
[----:B------:R-:W-:Y:S02]  /*5c60*/  @UP2 USHF.R.U32.HI UR4, URZ, UR41, UR5 ;  /* 0x00000029ff042299 */ /* 0x000fe40008011605 */
[----:B------:R-:W-:Y:S02]  /*5c70*/  @UP2 USHF.R.U32.HI UR7, URZ, UR41, UR10 ;  /* 0x00000029ff072299 */ /* 0x000fe4000801160a */
[----:B------:R-:W-:Y:S02]  /*5c80*/  UIMAD UR4, UR42, UR4, URZ ;  /* 0x000000042a0472a4 */ /* 0x000fe4000f8e02ff */
[----:B------:R-:W-:Y:S02]  /*5c90*/  UIMAD.WIDE.U32 UR10, UR6, UR40, URZ ;  /* 0x00000028060a72a5 */ /* 0x000fe4000f8e00ff */
[----:B------:R-:W-:Y:S02]  /*5ca0*/  USEL UR5, UR38, UR12, !UP1 ;  /* 0x0000000c26057287 */ /* 0x000fe4000c800000 */
[----:B------:R-:W-:Y:S02]  /*5cb0*/  UIMAD UR8, UR42, UR7, URZ ;  /* 0x000000072a0872a4 */ /* 0x000fe4000f8e02ff */
[----:B------:R-:W-:Y:S03]  /*5cc0*/  UISETP.GE.AND UP0, UPT, UR6, UR4, UPT ;  /* 0x000000040600728c */ /* 0x000fe6000bf06270 */
[----:B------:R-:W-:Y:S01]  /*5cd0*/  UMOV UR4, UR11 ;  /* 0x0000000b00047c82 */ /* 0x000fe20008000000 */
[----:B------:R-:W-:Y:S02]  /*5ce0*/  UISETP.GE.OR UP0, UPT, UR5, UR8, UP0 ;  /* 0x000000080500728c */ /* 0x000fe40008706670 */
[----:B------:R-:W-:Y:S02]  /*5cf0*/  USHF.R.U32.HI UR4, URZ, UR41, UR4 ;  /* 0x00000029ff047299 */ /* 0x000fe40008011604 */
[----:B------:R-:W-:Y:S02]  /*5d00*/  UIMAD.WIDE.U32 UR8, UR5, UR40, URZ ;  /* 0x00000028050872a5 */ /* 0x000fe4000f8e00ff */
[----:B------:R-:W-:Y:S02]  /*5d10*/  USEL UR11, UR6, UR4, !UP2 ;  /* 0x00000004060b7287 */ /* 0x000fe4000d000000 */
[----:B------:R-:W-:Y:S02]  /*5d20*/  UIADD3 UR8, UPT, UPT, -UR5, URZ, URZ ;  /* 0x000000ff05087290 */ /* 0x000fe4000fffe1ff */
[----:B------:R-:W-:Y:S01]  /*5d30*/  UIADD3 UR10, UPT, UPT, -UR11, URZ, URZ ;  /* 0x000000ff0b0a7290 */ /* 0x000fe2000fffe1ff */
[----:B------:R-:W-:Y:S01]  /*5d40*/  @!UP0 UMOV UR4, UR9 ;  /* 0x0000000900048c82 */ /* 0x000fe20008000000 */
[----:B------:R-:W-:Y:S02]  /*5d50*/  UIADD3 UR9, UPT, UPT, -UR6, URZ, URZ ;  /* 0x000000ff06097290 */ /* 0x000fe4000fffe1ff */
[----:B------:R-:W-:Y:S02]  /*5d60*/  @!UP0 USHF.R.U32.HI UR4, URZ, UR41, UR4 ;  /* 0x00000029ff048299 */ /* 0x000fe40008011604 */
[----:B------:R-:W-:Y:S02]  /*5d70*/  UIMAD UR10, UR42, UR10, UR6 ;  /* 0x0000000a2a0a72a4 */ /* 0x000fe4000f8e0206 */
[----:B------:R-:W-:Y:S04]  /*5d80*/  @!UP0 USEL UR4, UR5, UR4, !UP2 ;  /* 0x0000000405048287 */ /* 0x000fe8000d000000 */
[----:B------:R-:W-:Y:S02]  /*5d90*/  @!UP0 UIMAD UR10, UR7, UR10, UR4 ;  /* 0x0000000a070a82a4 */ /* 0x000fe4000f8e0204 */
[----:B------:R-:W-:Y:S02]  /*5da0*/  @!UP0 UIADD3 UR11, UPT, UPT, UR11, -UR4, URZ ;  /* 0x800000040b0b8290 */ /* 0x000fe4000fffe0ff */
[----:B------:R-:W-:Y:S02]  /*5db0*/  UIMAD UR7, UR43, UR8, UR38 ;  /* 0x000000082b0772a4 */ /* 0x000fe4000f8e0226 */
[----:B------:R-:W-:Y:S02]  /*5dc0*/  @!UP0 UIMAD UR6, UR11, UR42, UR5 ;  /* 0x0000002a0b0682a4 */ /* 0x000fe4000f8e0205 */
[----:B------:R-:W-:Y:S01]  /*5dd0*/  UIMAD UR4, UR54, UR9, UR37 ;  /* 0x00000009360472a4 */ /* 0x000fe2000f8e0225 */
[----:B------:R-:W-:Y:S02]  /*5de0*/  @!UP0 UMOV UR5, UR10 ;  /* 0x0000000a00058c82 */ /* 0x000fe40008000000 */
[----:B------:R-:W-:Y:S02]  /*5df0*/  UIMAD UR38, UR5, UR43, UR7 ;  /* 0x0000002b052672a4 */ /* 0x000fe4000f8e0207 */
[----:B------:R-:W-:Y:S11]  /*5e00*/  UIMAD UR37, UR6, UR54, UR4 ;  /* 0x00000036062572a4 */ /* 0x000ff6000f8e0204 */
[----:B------:R-:W-:Y:S01]  /*5e10*/  @!UPT UIADD3 URZ, UPT, UPT, URZ, URZ, URZ ;  /* 0x000000fffffff290 */ /* 0x000fe2000fffe0ff */
.L_x_101:
[----:B------:R-:W-:Y:S01]  /*5e20*/  UISETP.NE.AND UP0, UPT, UR39, 0x1, UPT ;  /* 0x000000012700788c */ /* 0x000fe2000bf05270 */
[----:B------:R-:W-:Y:S01]  /*5e30*/  IADD3 R87, PT, PT, R87, 0x1, RZ ;  /* 0x0000000157577810 */ /* 0x000fe20007ffe0ff */
[----:B------:R-:W-:Y:S02]  /*5e40*/  USHF.L.U32 UR50, UR16, 0x6, URZ ;  /* 0x0000000610327899 */ /* 0x000fe400080006ff */
[----:B------:R-:W-:Y:S07]  /*5e50*/  USHF.L.U32 UR49, UR20, 0x7, URZ ;  /* 0x0000000714317899 */ /* 0x000fee00080006ff */
[----:B------:R-:W2:Y:S01]  /*5e60*/  @!UP0 LDCU.128 UR12, c[0x0][0xb10] ;  /* 0x00016200ff0c87ac */ /* 0x000ea20008000c00 */
[----:B------:R-:W3:Y:S01]  /*5e70*/  @!UP0 LDCU UR5, c[0x0][0xb0c] ;  /* 0x00016180ff0587ac */ /* 0x000ee20008000800 */
[----:B------:R-:W4:Y:S01]  /*5e80*/  @!UP0 LDCU UR10, c[0x0][0xb20] ;  /* 0x00016400ff0a87ac */ /* 0x000f220008000800 */
[----:B--2---:R-:W-:Y:S02]  /*5e90*/  UIMAD.WIDE.U32 UR8, UR38, UR12, URZ ;  /* 0x0000000c260872a5 */ /* 0x004fe4000f8e00ff */
[----:B------:R-:W-:Y:S02]  /*5ea0*/  UIMAD.WIDE.U32 UR6, UR37, UR15, URZ ;  /* 0x0000000f250672a5 */ /* 0x000fe4000f8e00ff */
[----:B------:R-:W-:Y:S03]  /*5eb0*/  @!UP0 UISETP.NE.AND UP1, UPT, UR14, 0x1, UPT ;  /* 0x000000010e00888c */ /* 0x000fe6000bf25270 */
[----:B------:R-:W-:Y:S01]  /*5ec0*/  @!UP0 UMOV UR4, UR9 ;  /* 0x0000000900048c82 */ /* 0x000fe20008000000 */
[----:B---3--:R-:W-:Y:S02]  /*5ed0*/  @!UP0 UISETP.NE.AND UP2, UPT, UR5, 0x1, UPT ;  /* 0x000000010500888c */ /* 0x008fe4000bf45270 */
[----:B------:R-:W-:Y:S01]  /*5ee0*/  @!UP0 USHF.R.U32.HI UR4, URZ, UR13, UR4 ;  /* 0x0000000dff048299 */ /* 0x000fe20008011604 */
[----:B------:R-:W-:Y:S02]  /*5ef0*/  @!UP0 UMOV UR6, UR7 ;  /* 0x0000000700068c82 */ /* 0x000fe40008000000 */
[----:B----4-:R-:W-:Y:S02]  /*5f00*/  @!UP0 USHF.R.U32.HI UR6, URZ, UR10, UR6 ;  /* 0x0000000aff068299 */ /* 0x010fe40008011606 */
[----:B------:R-:W-:Y:S02]  /*5f10*/  @!UP0 USEL UR7, UR38, UR4, !UP2 ;  /* 0x0000000426078287 */ /* 0x000fe4000d000000 */
[----:B------:R-:W-:Y:S04]  /*5f20*/  @!UP0 USEL UR6, UR37, UR6, !UP1 ;  /* 0x0000000625068287 */ /* 0x000fe8000c800000 */
[----:B------:R-:W-:Y:S02]  /*5f30*/  @!UP0 UIADD3 UR4, UPT, UPT, -UR7, UR6, URZ ;  /* 0x0000000607048290 */ /* 0x000fe4000fffe1ff */
[----:B------:R-:W-:Y:S02]  /*5f40*/  @!UP0 UIADD3 UR6, UPT, UPT, UR7, -UR6, URZ ;  /* 0x8000000607068290 */ /* 0x000fe4000fffe0ff */
[----:B------:R-:W-:Y:S02]  /*5f50*/  @!UP0 UIMAD UR38, UR4, UR5, UR38 ;  /* 0x00000005042682a4 */ /* 0x000fe4000f8e0226 */
[----:B------:R-:W-:Y:S02]  /*5f60*/  @!UP0 UIMAD UR37, UR6, UR14, UR37 ;  /* 0x0000000e062582a4 */ /* 0x000fe4000f8e0225 */
[----:B------:R-:W-:Y:S09]  /*5f70*/  ULOP3.LUT UP0, URZ, UR63, 0x1b0, URZ, 0xc0, !UPT ;  /* 0x000001b03fff7892 */ /* 0x000ff2000f80c0ff */
[----:B------:R-:W-:Y:S05]  /*5f80*/  BRA.U !UP0, `(.L_x_102) ;  /* 0x0000000108407547 */ /* 0x000fea000b800000 */
[----:B------:R-:W2:Y:S01]  /*5f90*/  LDCU.64 UR8, c[0x4][0x80] ;  /* 0x01001000ff0877ac */ /* 0x000ea20008000a00 */
[----:B------:R-:W-:Y:S01]  /*5fa0*/  MOV R3, 0x0 ;  /* 0x0000000000037802 */ /* 0x000fe20000000f00 */
[----:B------:R-:W-:Y:S02]  /*5fb0*/  HFMA2 R12, -RZ, RZ, 0, 5.9604644775390625e-08 ;  /* 0x00000001ff0c7431 */ /* 0x000fe400000001ff */
[----:B------:R-:W-:Y:S02]  /*5fc0*/  IMAD.MOV.U32 R8, RZ, RZ, 0x70 ;  /* 0x00000070ff087424 */ /* 0x000fe400078e00ff */
[----:B------:R-:W-:Y:S01]  /*5fd0*/  IMAD.MOV.U32 R13, RZ, RZ, RZ ;  /* 0x000000ffff0d7224 */ /* 0x000fe200078e00ff */
[----:B------:R-:W3:Y:S01]  /*5fe0*/  LDCU.64 UR6, c[0x4][0x88] ;  /* 0x01001100ff0677ac */ /* 0x000ee20008000a00 */
[----:B------:R-:W4:Y:S01]  /*5ff0*/  LDC.64 R2, c[0x4][R3] ;  /* 0x0100000003027b82 */ /* 0x000f220000000a00 */
[----:B------:R-:W1:Y:S01]  /*6000*/  LDCU.64 UR4, c[0x4][0x8] ;  /* 0x01000100ff0477ac */ /* 0x000e620008000a00 */
[----:B--2---:R-:W-:Y:S01]  /*6010*/  MOV R5, UR9 ;  /* 0x0000000900057c02 */ /* 0x004fe20008000f00 */
[----:B------:R-:W-:Y:S01]  /*6020*/  IMAD.U32 R4, RZ, RZ, UR8 ;  /* 0x00000008ff047e24 */ /* 0x000fe2000f8e00ff */
[----:B---3--:R-:W-:Y:S01]  /*6030*/  MOV R7, UR7 ;  /* 0x0000000700077c02 */ /* 0x008fe20008000f00 */
[----:B------:R-:W-:Y:S01]  /*6040*/  IMAD.U32 R6, RZ, RZ, UR6 ;  /* 0x00000006ff067e24 */ /* 0x000fe2000f8e00ff */
[----:B-1----:R-:W-:Y:S01]  /*6050*/  MOV R11, UR5 ;  /* 0x00000005000b7c02 */ /* 0x002fe20008000f00 */
[----:B------:R-:W-:Y:S02]  /*6060*/  IMAD.U32 R10, RZ, RZ, UR4 ;  /* 0x00000004ff0a7e24 */ /* 0x000fe4000f8e00ff */
[----:B------:R-:W-:Y:S07]  /*6070*/  LEPC R20, `(.L_x_102) ;  /* 0x000000001014794e */ /* 0x000fee0000000000 */
[----:B----45:R-:W-:Y:S05]  /*6080*/  CALL.ABS.NOINC R2 ;  /* 0x0000000002007343 */ /* 0x030fea0003c00000 */
.L_x_102:
[----:B------:R-:W-:Y:S01]  /*6090*/  LOP3.LUT P0, RZ, R94, 0x1b0, RZ, 0xc0, !PT ;  /* 0x000001b05eff7812 */ /* 0x000fe2000780c0ff */
[----:B------:R-:W-:Y:S11]  /*60a0*/  BSSY.RECONVERGENT B6, `(.L_x_103) ;  /* 0x0000013000067945 */ /* 0x000ff60003800200 */
[----:B------:R-:W-:Y:S01]  /*60b0*/  @!UPT UIADD3 URZ, UPT, UPT, URZ, URZ, URZ ;  /* 0x000000fffffff290 */ /* 0x000fe2000fffe0ff */
[----:B------:R-:W-:Y:S05]  /*60c0*/  @!P0 BRA `(.L_x_104) ;  /* 0x0000000000408947 */ /* 0x000fea0003800000 */
        /* <DEDUP_REMOVED lines=16> */
.L_x_104:
[----:B------:R-:W-:Y:S05]  /*61d0*/  BSYNC.RECONVERGENT B6 ;  /* 0x0000000000067941 */ /* 0x000fea0003800200 */
.L_x_103:
[----:B------:R-:W-:Y:S01]  /*61e0*/  R2UR UR4, R86 ;  /* 0x00000000560472ca */ /* 0x000fe200000e0000 */
[----:B------:R-:W-:Y:S01]  /*61f0*/  UISETP.NE.U32.AND UP0, UPT, UR60, URZ, UPT ;  /* 0x000000ff3c00728c */ /* 0x000fe2000bf05070 */
[----:B------:R-:W-:Y:S02]  /*6200*/  ISETP.NE.U32.AND P4, PT, R82, RZ, PT ;  /* 0x000000ff5200720c */ /* 0x000fe40003f85070 */
[----:B------:R-:W-:Y:S01]  /*6210*/  ISETP.NE.U32.AND P2, PT, RZ, UR46, PT ;  /* 0x0000002eff007c0c */ /* 0x000fe2000bf45070 */
[----:B------:R-:W-:Y:S01]  /*6220*/  UISETP.NE.AND.EX UP1, UPT, UR61, URZ, UPT, UP0 ;  /* 0x000000ff3d00728c */ /* 0x000fe2000bf25300 */
[----:B------:R-:W-:Y:S01]  /*6230*/  ISETP.NE.AND.EX P4, PT, R83, RZ, PT, P4 ;  /* 0x000000ff5300720c */ /* 0x000fe20003f85340 */
[----:B------:R-:W-:Y:S01]  /*6240*/  UPLOP3.LUT UP0, UPT, UPT, UPT, UPT, 0x40, 0x4 ;  /* 0x000000000004789c */ /* 0x000fe20003f0e870 */
[----:B------:R-:W-:Y:S05]  /*6250*/  ISETP.NE.AND.EX P2, PT, RZ, UR47, PT, P2 ;  /* 0x0000002fff007c0c */ /* 0x000fea000bf45320 */
[----:B------:R-:W-:Y:S06]  /*6260*/  UISETP.NE.AND UP2, UPT, UR4, URZ, UPT ;  /* 0x000000ff0400728c */ /* 0x000fec000bf45270 */
[----:B------:R-:W-:Y:S05]  /*6270*/  PLOP3.LUT P1, PT, PT, PT, UP2, 0x80, 0x8 ;  /* 0x000000000008781c */ /* 0x000fea0003f2f028 */
[----:B------:R-:W-:Y:S06]  /*6280*/  @UP2 UPLOP3.LUT UP0, UPT, UPT, UPT, UP1, 0x80, 0x8 ;  /* 0x000000000008289c */ /* 0x000fec0003f0f010 */
[----:B------:R-:W-:Y:S01]  /*6290*/  PLOP3.LUT P0, PT, PT, PT, UP0, 0x80, 0x8 ;  /* 0x000000000008781c */ /* 0x000fe20003f0f008 */
[----:B------:R-:W-:Y:S01]  /*62a0*/  @!UPT UIADD3 URZ, UPT, UPT, URZ, URZ, URZ ;  /* 0x000000fffffff290 */ /* 0x000fe2000fffe0ff */
[----:B------:R-:W-:Y:S11]  /*62b0*/  BRA.U !UP1, `(.L_x_105) ;  /* 0x00000001093c7547 */ /* 0x000ff6000b800000 */
[----:B------:R-:W-:Y:S01]  /*62c0*/  UISETP.NE.U32.AND UP0, UPT, UR46, URZ, UPT ;  /* 0x000000ff2e00728c */ /* 0x000fe2000bf05070 */
[----:B-1----:R-:W-:Y:S01]  /*62d0*/  HFMA2 R0, -RZ, RZ, 0, 5.9604644775390625e-08 ;  /* 0x00000001ff007431 */ /* 0x002fe200000001ff */
[----:B------:R-:W1:Y:S01]  /*62e0*/  LDCU.64 UR8, c[0x0][0x358] ;  /* 0x00006b00ff0877ac */ /* 0x000e620008000a00 */
[----:B------:R-:W-:Y:S01]  /*62f0*/  IMAD.MOV.U32 R84, RZ, RZ, 0x1 ;  /* 0x00000001ff547424 */ /* 0x000fe200078e00ff */
[----:B------:R-:W-:Y:S06]  /*6300*/  UISETP.NE.AND.EX UP0, UPT, UR47, URZ, UPT, UP0 ;  /* 0x000000ff2f00728c */ /* 0x000fec000bf05300 */
[----:B------:R-:W-:Y:S05]  /*6310*/  PLOP3.LUT P3, PT, PT, PT, UP0, 0x80, 0x8 ;  /* 0x000000000008781c */ /* 0x000fea0003f6f008 */
[----:B------:R-:W2:Y:S01]  /*6320*/  @UP0 LDCU.64 UR4, c[0x0][0x888] ;  /* 0x00011100ff0407ac */ /* 0x000ea20008000a00 */
[----:B------:R-:W-:Y:S07]  /*6330*/  @UP0 UIMAD UR6, UR36, UR60, URZ ;  /* 0x0000003c240602a4 */ /* 0x000fee000f8e02ff */
[----:B------:R-:W-:Y:S01]  /*6340*/  @!P3 PRMT R84, R0, 0x7610, R84 ;  /* 0x000076100054b816 */ /* 0x000fe20000000054 */
[----:B--2---:R-:W-:Y:S06]  /*6350*/  @UP0 UIMAD.WIDE UR4, UR6, 0x4, UR4 ;  /* 0x00000004060408a5 */ /* 0x004fec000f8e0204 */
[----:B------:R-:W-:Y:S01]  /*6360*/  IMAD.U32 R2, RZ, RZ, UR4 ;  /* 0x00000004ff027e24 */ /* 0x000fe2000f8e00ff */
[----:B------:R-:W-:Y:S04]  /*6370*/  MOV R3, UR5 ;  /* 0x0000000500037c02 */ /* 0x000fe80008000f00 */
[----:B------:R-:W2:Y:S01]  /*6380*/  @!UP0 LDCU UR4, c[0x0][0x880] ;  /* 0x00011000ff0487ac */ /* 0x000ea20008000800 */
[----:B-1---5:R3:W5:Y:S02]  /*6390*/  @P3 LDG.E R41, desc[UR8][R2.64] ;  /* 0x0000000802293981 */ /* 0x022764000c1e1900 */
[----:B--23--:R-:W-:Y:S02]  /*63a0*/  @!P3 IMAD.U32 R41, RZ, RZ, UR4 ;  /* 0x00000004ff29be24 */ /* 0x00cfe4000f8e00ff */
.L_x_105:
[----:B------:R-:W-:Y:S05]  /*63b0*/  @!P4 BRA `(.L_x_106) ;  /* 0x000000000024c947 */ /* 0x000fea0003800000 */
[----:B------:R-:W-:Y:S01]  /*63c0*/  ISETP.NE.U32.AND P3, PT, R80, RZ, PT ;  /* 0x000000ff5000720c */ /* 0x000fe20003f65070 */
[----:B------:R-:W2:Y:S03]  /*63d0*/  LDCU.64 UR4, c[0x0][0x358] ;  /* 0x00006b00ff0477ac */ /* 0x000ea60008000a00 */
[----:B------:R-:W-:Y:S11]  /*63e0*/  ISETP.NE.AND.EX P3, PT, R81, RZ, PT, P3 ;  /* 0x000000ff5100720c */ /* 0x000ff60003f65330 */
[----:B------:R-:W-:Y:S02]  /*63f0*/  @!UPT UIADD3 URZ, UPT, UPT, URZ, URZ, URZ ;  /* 0x000000fffffff290 */ /* 0x000fe4000fffe0ff */
[----:B------:R-:W3:Y:S01]  /*6400*/  @P3 LDC.64 R2, c[0x0][0x8a8] ;  /* 0x00022a00ff023b82 */ /* 0x000ee20000000a00 */
[----:B-1----:R-:W-:Y:S04]  /*6410*/  @P3 IMAD R0, R82, UR36, RZ ;  /* 0x0000002452003c24 */ /* 0x002fe8000f8e02ff */
[----:B---3--:R-:W-:Y:S05]  /*6420*/  @P3 IMAD.WIDE R2, R0, 0x4, R2 ;  /* 0x0000000400023825 */ /* 0x008fea00078e0202 */
[----:B--2--5:R2:W5:Y:S02]  /*6430*/  @P3 LDG.E R38, desc[UR4][R2.64] ;  /* 0x0000000402263981 */ /* 0x024564000c1e1900 */
[----:B--2---:R-:W3:Y:S02]  /*6440*/  @!P3 LDC R38, c[0x0][0x8a0] ;  /* 0x00022800ff26bb82 */ /* 0x004ee40000000800 */
.L_x_106:
[----:B-----5:R-:W-:Y:S01]  /*6450*/  FSETP.NEU.AND P4, PT, R41, RZ, PT ;  /* 0x000000ff2900720b */ /* 0x020fe20003f8d000 */
[----:B------:R-:W-:Y:S01]  /*6460*/  BSSY B1, `(.L_x_107) ;  /* 0x0000042000017945 */ /* 0x000fe20003800000 */
[----:B------:R-:W-:Y:S01]  /*6470*/  SEL R5, RZ, 0xffffffff, P2 ;  /* 0xffffffffff057807 */ /* 0x000fe20001000000 */
[----:B------:R-:W-:Y:S01]  /*6480*/  IMAD.MOV.U32 R102, RZ, RZ, 0x1 ;  /* 0x00000001ff667424 */ /* 0x000fe200078e00ff */
[----:B------:R-:W-:Y:S02]  /*6490*/  LOP3.LUT P3, RZ, R84, 0xff, RZ, 0xc0, !PT ;  /* 0x000000ff54ff7812 */ /* 0x000fe4000786c0ff */
[----:B------:R-:W-:Y:S02]  /*64a0*/  CS2R R78, SRZ ;  /* 0x00000000004e7805 */ /* 0x000fe4000001ff00 */
[----:B------:R-:W-:Y:S02]  /*64b0*/  @P1 SEL R4, RZ, 0xffffffff, P4 ;  /* 0xffffffffff041807 */ /* 0x000fe40002000000 */
[----:B------:R-:W-:Y:S02]  /*64c0*/  CS2R R76, SRZ ;  /* 0x00000000004c7805 */ /* 0x000fe4000001ff00 */
[----:B------:R-:W-:Y:S02]  /*64d0*/  LEA R2, R90, UR44, 0x3 ;  /* 0x0000002c5a027c11 */ /* 0x000fe4000f8e18ff */
[----:B------:R-:W-:Y:S02]  /*64e0*/  CS2R R74, SRZ ;  /* 0x00000000004a7805 */ /* 0x000fe4000001ff00 */
[----:B------:R-:W-:Y:S02]  /*64f0*/  @P0 SEL R4, R5, R4, !P3 ;  /* 0x0000000405040207 */ /* 0x000fe40005800000 */
[----:B------:R-:W-:Y:S02]  /*6500*/  CS2R R72, SRZ ;  /* 0x0000000000487805 */ /* 0x000fe4000001ff00 */
[----:B------:R-:W-:Y:S02]  /*6510*/  LEA R100, R36, UR44, 0x3 ;  /* 0x0000002c24647c11 */ /* 0x000fe4000f8e18ff */
[----:B------:R-:W-:Y:S02]  /*6520*/  @P1 LOP3.LUT R4, R4, 0x1, RZ, 0xc0, !PT ;  /* 0x0000000104041812 */ /* 0x000fe400078ec0ff */
[----:B------:R-:W-:Y:S02]  /*6530*/  SHF.L.U32 R3, R92, 0x1f, RZ ;  /* 0x0000001f5c037819 */ /* 0x000fe400000006ff */
[----:B------:R-:W-:Y:S02]  /*6540*/  ISETP.NE.U32.OR P6, PT, R4, 0x1, !P1 ;  /* 0x000000010400780c */ /* 0x000fe40004fc5470 */
[----:B------:R-:W-:Y:S02]  /*6550*/  PLOP3.LUT P2, PT, PT, PT, UP1, 0x80, 0x8 ;  /* 0x000000000008781c */ /* 0x000fe40003f4f018 */
[C---:B------:R-:W-:Y:S02]  /*6560*/  LEA.HI R39, R36.reuse, R36, RZ, 0x1 ;  /* 0x0000002424277211 */ /* 0x040fe400078f08ff */
[----:B------:R-:W-:Y:S02]  /*6570*/  SEL R4, RZ, 0xffffffff, P4 ;  /* 0xffffffffff047807 */ /* 0x000fe40002000000 */
[----:B------:R-:W-:Y:S01]  /*6580*/  P2R R96, PR, RZ, 0x40 ;  /* 0x00000040ff607803 */ /* 0x000fe20000000000 */
[C---:B-1----:R-:W-:Y:S01]  /*6590*/  IMAD.SHL.U32 R0, R39.reuse, 0x40, RZ ;  /* 0x0000004027007824 */ /* 0x042fe200078e00ff */
[----:B------:R-:W-:Y:S03]  /*65a0*/  LOP3.LUT R39, R39, 0xffe, RZ, 0xc0, !PT ;  /* 0x00000ffe27277812 */ /* 0x000fe600078ec0ff */
[----:B------:R-:W-:Y:S02]  /*65b0*/  @P6 SHF.L.U32 R7, R89, 0x1f, RZ ;  /* 0x0000001f59076819 */ /* 0x000fe400000006ff */
[----:B------:R-:W-:Y:S01]  /*65c0*/  @P2 SEL R4, R5, R4, !P3 ;  /* 0x0000000405042207 */ /* 0x000fe20005800000 */
[----:B------:R-:W-:Y:S01]  /*65d0*/  IMAD.IADD R39, R36, 0x1, -R39 ;  /* 0x0000000124277824 */ /* 0x000fe200078e0a27 */
[----:B------:R-:W1:Y:S01]  /*65e0*/  @P6 SYNCS.PHASECHK.TRANS64.TRYWAIT P1, [R2+URZ+0x110], R7 ;  /* 0x00011007020065a7 */ /* 0x000e6200080211ff */
[----:B------:R-:W-:Y:S02]  /*65f0*/  LOP3.LUT R0, R0, 0xffffff80, RZ, 0xc0, !PT ;  /* 0xffffff8000007812 */ /* 0x000fe400078ec0ff */
[----:B------:R-:W-:Y:S03]  /*6600*/  LOP3.LUT R4, R4, 0x1, RZ, 0xc0, !PT ;  /* 0x0000000104047812 */ /* 0x000fe600078ec0ff */
[----:B------:R-:W-:Y:S01]  /*6610*/  IMAD.IADD R0, R37, 0x1, R0 ;  /* 0x0000000125007824 */ /* 0x000fe200078e0200 */
[----:B------:R-:W-:Y:S03]  /*6620*/  ISETP.NE.U32.AND P5, PT, R4, 0x1, PT ;  /* 0x000000010400780c */ /* 0x000fe60003fa5070 */
[----:B------:R-:W-:Y:S01]  /*6630*/  IMAD R39, R39, 0x100000, R0 ;  /* 0x0010000027277824 */ /* 0x000fe200078e0200 */
[----:B------:R-:W-:Y:S01]  /*6640*/  P2R R103, PR, RZ, 0x20 ;  /* 0x00000020ff677803 */ /* 0x000fe20000000000 */
[----:B------:R2:W4:Y:S01]  /*6650*/  SYNCS.PHASECHK.TRANS64.TRYWAIT P0, [R100+URZ+0x160], R3 ;  /* 0x00016003640075a7 */ /* 0x00052200080011ff */
[----:B-1----:R-:W-:Y:S01]  /*6660*/  @P6 SEL R102, RZ, 0x1, !P1 ;  /* 0x00000001ff666807 */ /* 0x002fe20004800000 */
[----:B--2---:R-:W-:Y:S06]  /*6670*/  @!P6 BRA `(.L_x_108) ;  /* 0x000000000080e947 */ /* 0x004fec0003800000 */
[----:B------:R-:W-:Y:S01]  /*6680*/  @P5 IMAD R6, R90, 0x1000, R71 ;  /* 0x000010005a065824 */ /* 0x000fe200078e0247 */
[----:B------:R-:W1:Y:S01]  /*6690*/  S2R R0, SR_CgaCtaId ;  /* 0x0000000000007919 */ /* 0x000e620000008800 */
[----:B------:R-:W-:Y:S01]  /*66a0*/  ISETP.NE.AND P1, PT, R102, RZ, PT ;  /* 0x000000ff6600720c */ /* 0x000fe20003f25270 */
[----:B------:R-:W-:Y:S01]  /*66b0*/  BSSY B0, `(.L_x_109) ;  /* 0x000000b000007945 */ /* 0x000fe20003800000 */
[----:B------:R-:W-:Y:S01]  /*66c0*/  @P5 VIADD R4, R6, UR44 ;  /* 0x0000002c06045c36 */ /* 0x000fe20008000000 */
[----:B------:R-:W-:Y:S02]  /*66d0*/  CS2R R74, SRZ ;  /* 0x00000000004a7805 */ /* 0x000fe4000001ff00 */
[----:B------:R-:W-:Y:S02]  /*66e0*/  CS2R R72, SRZ ;  /* 0x0000000000487805 */ /* 0x000fe4000001ff00 */
[----:B------:R-:W-:Y:S01]  /*66f0*/  CS2R R78, SRZ ;  /* 0x00000000004e7805 */ /* 0x000fe2000001ff00 */
[----:B------:R-:W-:Y:S01]  /*6700*/  @P5 IMAD R4, R93, -0x10, R4 ;  /* 0xfffffff05d045824 */ /* 0x000fe200078e0204 */
[----:B------:R-:W-:Y:S04]  /*6710*/  CS2R R76, SRZ ;  /* 0x00000000004c7805 */ /* 0x000fe8000001ff00 */
[----:B------:R-:W-:Y:S05]  /*6720*/  @P1 BRA `(.L_x_110) ;  /* 0x00000000000c1947 */ /* 0x000fea0003800000 */
[----:B------:R-:W-:Y:S04]  /*6730*/  SHF.L.U32 R5, R89, 0x1f, RZ ;  /* 0x0000001f59057819 */ /* 0x000fe800000006ff */
[----:B------:R-:W2:Y:S02]  /*6740*/  SYNCS.PHASECHK.TRANS64.TRYWAIT P1, [R2+URZ+0x110], R5 ;  /* 0x00011005020075a7 */ /* 0x000ea400080211ff */
[----:B--2---:R-:W-:Y:S05]  /*6750*/  @!P1 BRA `(.L_x_111) ;  /* 0x00000028002c9947 */ /* 0x004fea0003800000 */
.L_x_110:
[----:B------:R-:W-:Y:S05]  /*6760*/  BSYNC B0 ;  /* 0x0000000000007941 */ /* 0x000fea0003800000 */
.L_x_109:
[----:B------:R-:W-:Y:S01]  /*6770*/  ISETP.NE.AND P1, PT, R103, RZ, PT ;  /* 0x000000ff6700720c */ /* 0x000fe20003f25270 */
[----:B--2---:R-:W-:Y:S02]  /*6780*/  VIADD R5, R2, 0x120 ;  /* 0x0000012002057836 */ /* 0x004fe40000000000 */
[----:B------:R-:W-:Y:S03]  /*6790*/  VIADD R90, R90, 0x1 ;  /* 0x000000015a5a7836 */ /* 0x000fe60000000000 */
[----:B-1----:R-:W-:Y:S07]  /*67a0*/  PRMT R0, R0, 0x654, R5 ;  /* 0x0000065400007816 */ /* 0x002fee0000000005 */
[----:B------:R1:W2:Y:S04]  /*67b0*/  @P1 LDS.128 R72, [R6+UR44+0x200] ;  /* 0x0002002c06481984 */ /* 0x0002a80008000c00 */
[----:B------:R1:W1:Y:S01]  /*67c0*/  @P1 LDS.128 R76, [R4+0x210] ;  /* 0x00021000044c1984 */ /* 0x0002620000000c00 */
[C---:B------:R-:W-:Y:S01]  /*67d0*/  ISETP.NE.AND P1, PT, R90.reuse, 0x2, PT ;  /* 0x000000025a00780c */ /* 0x040fe20003f25270 */
[----:B------:R-:W-:Y:S01]  /*67e0*/  @!PT LDS RZ, [RZ] ;  /* 0x00000000fffff984 */ /* 0x000fe20000000800 */
[----:B------:R-:W-:Y:S01]  /*67f0*/  @!PT LDS RZ, [RZ] ;  /* 0x00000000fffff984 */ /* 0x000fe20000000800 */
[----:B------:R-:W-:Y:S01]  /*6800*/  @!PT LDS RZ, [RZ] ;  /* 0x00000000fffff984 */ /* 0x000fe20000000800 */
[----:B------:R-:W-:Y:S01]  /*6810*/  @!PT LDS RZ, [RZ] ;  /* 0x00000000fffff984 */ /* 0x000fe20000000800 */
[----:B------:R5:W-:Y:S06]  /*6820*/  MEMBAR.ALL.CTA ;  /* 0x0000000000007992 */ /* 0x000bec0000008000 */
[----:B-----5:R-:W5:Y:S01]  /*6830*/  FENCE.VIEW.ASYNC.S ;  /* 0x00000000000073c6 */ /* 0x020f620000000000 */
[----:B------:R-:W-:Y:S01]  /*6840*/  SEL R90, R90, RZ, P1 ;  /* 0x000000ff5a5a7207 */ /* 0x000fe20000800000 */
[----:B-----5:R5:W-:Y:S02]  /*6850*/  SYNCS.ARRIVE.TRANS64.RED.A1T0 RZ, [R0+URZ], RZ ;  /* 0x000000ff00ff79a7 */ /* 0x020be400081004ff */
[----:B-----5:R-:W-:Y:S04]  /*6860*/  SEL R0, RZ, 0x1, P1 ;  /* 0x00000001ff007807 */ /* 0x020fe80000800000 */
[----:B--2---:R-:W-:Y:S02]  /*6870*/  LOP3.LUT R89, R89, R0, RZ, 0x3c, !PT ;  /* 0x0000000059597212 */ /* 0x004fe400078e3cff */
.L_x_108:
[----:B------:R-:W-:Y:S05]  /*6880*/  BSYNC B1 ;  /* 0x0000000000017941 */ /* 0x000fea0003800000 */
.L_x_107:
[----:B------:R-:W-:Y:S04]  /*6890*/  SHF.R.U32.HI R0, RZ, 0x15, R39 ;  /* 0x00000015ff007819 */ /* 0x000fe80000011627 */
[----:B------:R-:W-:Y:S01]  /*68a0*/  LOP3.LUT P1, RZ, R0, 0x3, R85, 0x48, !PT ;  /* 0x0000000300ff7812 */ /* 0x000fe20007824855 */
[----:B------:R-:W-:Y:S01]  /*68b0*/  @!UPT UIADD3 URZ, UPT, UPT, URZ, URZ, URZ ;  /* 0x000000fffffff290 */ /* 0x000fe2000fffe0ff */
[----:B----4-:R-:W-:Y:S11]  /*68c0*/  @P0 BRA `(.L_x_112) ;  /* 0x0000000000080947 */ /* 0x010ff60003800000 */
[----:B------:R-:W2:Y:S02]  /*68d0*/  SYNCS.PHASECHK.TRANS64.TRYWAIT P0, [R100+URZ+0x160], R3 ;  /* 0x00016003640075a7 */ /* 0x000ea400080011ff */
[----:B--2---:R-:W-:Y:S05]  /*68e0*/  @!P0 BRA `(.L_x_113) ;  /* 0x0000002400dc8947 */ /* 0x004fea0003800000 */
.L_x_112:
[----:B------:R-:W-:Y:S05]  /*68f0*/  @!P1 BRA `(.L_x_114) ;  /* 0x0000000000409947 */ /* 0x000fea0003800000 */
[----:B------:R-:W4:Y:S01]  /*6900*/  LDCU.64 UR8, c[0x4][0x70] ;  /* 0x01000e00ff0877ac */ /* 0x000f220008000a00 */
[----:B--2---:R-:W-:Y:S01]  /*6910*/  MOV R3, 0x0 ;  /* 0x0000000000037802 */ /* 0x004fe20000000f00 */
[----:B------:R-:W-:Y:S02]  /*6920*/  HFMA2 R12, -RZ, RZ, 0, 5.9604644775390625e-08 ;  /* 0x00000001ff0c7431 */ /* 0x000fe400000001ff */
[----:B------:R-:W-:Y:S02]  /*6930*/  IMAD.MOV.U32 R8, RZ, RZ, 0x192 ;  /* 0x00000192ff087424 */ /* 0x000fe400078e00ff */
[----:B------:R-:W-:Y:S01]  /*6940*/  IMAD.MOV.U32 R13, RZ, RZ, RZ ;  /* 0x000000ffff0d7224 */ /* 0x000fe200078e00ff */
[----:B------:R-:W2:Y:S01]  /*6950*/  LDCU.64 UR6, c[0x4][0x78] ;  /* 0x01000f00ff0677ac */ /* 0x000ea20008000a00 */
[----:B------:R-:W3:Y:S01]  /*6960*/  LDC.64 R2, c[0x4][R3] ;  /* 0x0100000003027b82 */ /* 0x000ee20000000a00 */
[----:B------:R-:W5:Y:S01]  /*6970*/  LDCU.64 UR4, c[0x4][0x10] ;  /* 0x01000200ff0477ac */ /* 0x000f620008000a00 */
[----:B----4-:R-:W-:Y:S01]  /*6980*/  MOV R5, UR9 ;  /* 0x0000000900057c02 */ /* 0x010fe20008000f00 */
[----:B-1----:R-:W-:Y:S01]  /*6990*/  IMAD.U32 R4, RZ, RZ, UR8 ;  /* 0x00000008ff047e24 */ /* 0x002fe2000f8e00ff */
[----:B--2---:R-:W-:Y:S01]  /*69a0*/  MOV R7, UR7 ;  /* 0x0000000700077c02 */ /* 0x004fe20008000f00 */
[----:B------:R-:W-:Y:S01]  /*69b0*/  IMAD.U32 R6, RZ, RZ, UR6 ;  /* 0x00000006ff067e24 */ /* 0x000fe2000f8e00ff */
[----:B-----5:R-:W-:Y:S01]  /*69c0*/  MOV R11, UR5 ;  /* 0x00000005000b7c02 */ /* 0x020fe20008000f00 */
[----:B------:R-:W-:Y:S02]  /*69d0*/  IMAD.U32 R10, RZ, RZ, UR4 ;  /* 0x00000004ff0a7e24 */ /* 0x000fe4000f8e00ff */
[----:B------:R-:W-:Y:S07]  /*69e0*/  LEPC R20, `(.L_x_114) ;  /* 0x000000001014794e */ /* 0x000fee0000000000 */
[----:B---3--:R-:W-:Y:S05]  /*69f0*/  CALL.ABS.NOINC R2 ;  /* 0x0000000002007343 */ /* 0x008fea0003c00000 */
.L_x_114:
[-C--:B------:R-:W-:Y:S01]  /*6a00*/  F2FP.F16.E4M3.UNPACK_B R42, R72.reuse ;  /* 0x00000048ff2a723e */ /* 0x080fe200020006ff */
[----:B------:R-:W-:Y:S05]  /*6a10*/  WARPSYNC.ALL ;  /* 0x0000000000007948 */ /* 0x000fea0003800000 */
[----:B------:R-:W-:Y:S01]  /*6a20*/  R2UR UR4, R39 ;  /* 0x00000000270472ca */ /* 0x000fe200000e0000 */
[--C-:B------:R-:W-:Y:S01]  /*6a30*/  HADD2.F32 R40, -RZ, R42.reuse.H0_H0 ;  /* 0x2000002aff287230 */ /* 0x100fe20000004100 */
[----:B------:R-:W-:Y:S01]  /*6a40*/  F2FP.F16.E4M3.UNPACK_B R43, R72.H1 ;  /* 0x00000048ff2b723e */ /* 0x000fe200030006ff */
[----:B------:R-:W-:Y:S01]  /*6a50*/  HADD2.F32 R42, -RZ, R42.H1_H1 ;  /* 0x3000002aff2a7230 */ /* 0x000fe20000004100 */
[-C--:B------:R-:W-:Y:S01]  /*6a60*/  F2FP.F16.E4M3.UNPACK_B R45, R73.reuse ;  /* 0x00000049ff2d723e */ /* 0x080fe200020006ff */
[----:B------:R-:W-:Y:S01]  /*6a70*/  BSSY.RECONVERGENT B0, `(.L_x_115) ;  /* 0x0000099000007945 */ /* 0x000fe20003800200 */
[----:B------:R-:W-:Y:S01]  /*6a80*/  F2FP.F16.E4M3.UNPACK_B R47, R73.H1 ;  /* 0x00000049ff2f723e */ /* 0x000fe200030006ff */
[--C-:B------:R-:W-:Y:S01]  /*6a90*/  HADD2.F32 R44, -RZ, R43.reuse.H0_H0 ;  /* 0x2000002bff2c7230 */ /* 0x100fe20000004100 */
[-C--:B------:R-:W-:Y:S01]  /*6aa0*/  F2FP.F16.E4M3.UNPACK_B R49, R74.reuse ;  /* 0x0000004aff31723e */ /* 0x080fe200020006ff */
[----:B------:R-:W-:Y:S01]  /*6ab0*/  HADD2.F32 R46, -RZ, R43.H1_H1 ;  /* 0x3000002bff2e7230 */ /* 0x000fe20000004100 */
[----:B------:R-:W-:Y:S01]  /*6ac0*/  F2FP.F16.E4M3.UNPACK_B R51, R74.H1 ;  /* 0x0000004aff33723e */ /* 0x000fe200030006ff */
[--C-:B------:R-:W-:Y:S01]  /*6ad0*/  HADD2.F32 R43, -RZ, R45.reuse.H0_H0 ;  /* 0x2000002dff2b7230 */ /* 0x100fe20000004100 */
[-C--:B------:R-:W-:Y:S01]  /*6ae0*/  F2FP.F16.E4M3.UNPACK_B R53, R75.reuse ;  /* 0x0000004bff35723e */ /* 0x080fe200020006ff */
[----:B-1----:R-:W-:Y:S01]  /*6af0*/  LDTM.16dp32bit_t0_t15.x32 R4, tmem[UR4] ;  /* 0x00000004000479ee */ /* 0x002fe20008a80000 */
[----:B------:R-:W3:Y:S01]  /*6b00*/  LDTM.16dp32bit_t16_t31.x32 R4, tmem[UR4+0x20] ;  /* 0x00002004000479ee */ /* 0x000ee20008aa0000 */
[----:B------:R-:W-:Y:S01]  /*6b10*/  ISETP.NE.AND P6, PT, R96, RZ, PT ;  /* 0x000000ff6000720c */ /* 0x000fe20003fc5270 */
[----:B------:R-:W-:Y:S01]  /*6b20*/  HADD2.F32 R48, -RZ, R45.H1_H1 ;  /* 0x3000002dff307230 */ /* 0x000fe20000004100 */
[----:B------:R-:W-:Y:S01]  /*6b30*/  IADD3 R109, PT, PT, R71, UR44, RZ ;  /* 0x0000002c476d7c10 */ /* 0x000fe2000fffe0ff */
[----:B------:R-:W-:Y:S01]  /*6b40*/  HADD2.F32 R52, -RZ, R49.H1_H1 ;  /* 0x30000031ff347230 */ /* 0x000fe20000004100 */
[----:B------:R-:W-:Y:S01]  /*6b50*/  SHF.L.U32 R108, R88, 0x4, RZ ;  /* 0x00000004586c7819 */ /* 0x000fe200000006ff */
[----:B------:R-:W-:Y:S01]  /*6b60*/  HADD2.F32 R56, -RZ, R53.H1_H1 ;  /* 0x30000035ff387230 */ /* 0x000fe20000004100 */
[----:B------:R-:W-:Y:S01]  /*6b70*/  F2FP.F16.E4M3.UNPACK_B R55, R75.H1 ;  /* 0x0000004bff37723e */ /* 0x000fe200030006ff */
[--C-:B------:R-:W-:Y:S01]  /*6b80*/  HADD2.F32 R45, -RZ, R47.reuse.H0_H0 ;  /* 0x2000002fff2d7230 */ /* 0x100fe20000004100 */
[----:B------:R-:W-:Y:S01]  /*6b90*/  IADD3 R101, PT, PT, R109, R108, RZ ;  /* 0x0000006c6d657210 */ /* 0x000fe20007ffe0ff */
[----:B------:R-:W-:Y:S01]  /*6ba0*/  HADD2.F32 R50, -RZ, R47.H1_H1 ;  /* 0x3000002fff327230 */ /* 0x000fe20000004100 */
[-C--:B------:R-:W-:Y:S01]  /*6bb0*/  F2FP.F16.E4M3.UNPACK_B R57, R76.reuse ;  /* 0x0000004cff39723e */ /* 0x080fe200020006ff */
[----:B------:R-:W-:Y:S01]  /*6bc0*/  HADD2.F32 R47, -RZ, R49.H0_H0 ;  /* 0x20000031ff2f7230 */ /* 0x000fe20000004100 */
[----:B------:R-:W-:Y:S01]  /*6bd0*/  F2FP.F16.E4M3.UNPACK_B R59, R76.H1 ;  /* 0x0000004cff3b723e */ /* 0x000fe200030006ff */
[----:B------:R-:W-:Y:S01]  /*6be0*/  HADD2.F32 R49, -RZ, R51.H0_H0 ;  /* 0x20000033ff317230 */ /* 0x000fe20000004100 */
[-C--:B------:R-:W-:Y:S01]  /*6bf0*/  F2FP.F16.E4M3.UNPACK_B R61, R77.reuse ;  /* 0x0000004dff3d723e */ /* 0x080fe200020006ff */
[----:B------:R-:W-:Y:S01]  /*6c00*/  HADD2.F32 R60, -RZ, R57.H1_H1 ;  /* 0x30000039ff3c7230 */ /* 0x000fe20000004100 */
[----:B------:R-:W-:Y:S01]  /*6c10*/  F2FP.F16.E4M3.UNPACK_B R63, R77.H1 ;  /* 0x0000004dff3f723e */ /* 0x000fe200030006ff */
[----:B------:R-:W-:Y:S01]  /*6c20*/  HADD2.F32 R54, -RZ, R51.H1_H1 ;  /* 0x30000033ff367230 */ /* 0x000fe20000004100 */
[-C--:B------:R-:W-:Y:S01]  /*6c30*/  F2FP.F16.E4M3.UNPACK_B R65, R78.reuse ;  /* 0x0000004eff41723e */ /* 0x080fe200020006ff */
[----:B------:R-:W-:Y:S01]  /*6c40*/  HADD2.F32 R51, -RZ, R53.H0_H0 ;  /* 0x20000035ff337230 */ /* 0x000fe20000004100 */
[----:B------:R-:W-:Y:S01]  /*6c50*/  F2FP.F16.E4M3.UNPACK_B R67, R78.H1 ;  /* 0x0000004eff43723e */ /* 0x000fe200030006ff */
[----:B------:R-:W-:Y:S01]  /*6c60*/  HADD2.F32 R64, -RZ, R61.H1_H1 ;  /* 0x3000003dff407230 */ /* 0x000fe20000004100 */
[----:B------:R-:W-:Y:S01]  /*6c70*/  ISETP.NE.AND P0, PT, R95, RZ, PT ;  /* 0x000000ff5f00720c */ /* 0x000fe20003f05270 */
[C---:B---3--:R-:W-:Y:S01]  /*6c80*/  FMUL R0, R38.reuse, R4 ;  /* 0x0000000426007220 */ /* 0x048fe20000400000 */
[C---:B------:R-:W-:Y:S01]  /*6c90*/  FMUL R2, R38.reuse, R5 ;  /* 0x0000000526027220 */ /* 0x040fe20000400000 */
[C---:B------:R-:W-:Y:S01]  /*6ca0*/  FMUL R4, R38.reuse, R8 ;  /* 0x0000000826047220 */ /* 0x040fe20000400000 */
[C---:B------:R-:W-:Y:S01]  /*6cb0*/  FMUL R5, R38.reuse, R9 ;  /* 0x0000000926057220 */ /* 0x040fe20000400000 */
[C---:B------:R-:W-:Y:S01]  /*6cc0*/  FFMA R0, R41.reuse, R40, R0 ;  /* 0x0000002829007223 */ /* 0x040fe20000000000 */
[C---:B------:R-:W-:Y:S01]  /*6cd0*/  FFMA R2, R41.reuse, R42, R2 ;  /* 0x0000002a29027223 */ /* 0x040fe20000000002 */
[C---:B------:R-:W-:Y:S01]  /*6ce0*/  FMUL R8, R38.reuse, R12 ;  /* 0x0000000c26087220 */ /* 0x040fe20000400000 */
[C---:B------:R-:W-:Y:S01]  /*6cf0*/  FMUL R9, R38.reuse, R13 ;  /* 0x0000000d26097220 */ /* 0x040fe20000400000 */
[C---:B------:R-:W-:Y:S01]  /*6d00*/  FMUL R12, R38.reuse, R16 ;  /* 0x00000010260c7220 */ /* 0x040fe20000400000 */
[C---:B------:R-:W-:Y:S01]  /*6d10*/  FMUL R13, R38.reuse, R17 ;  /* 0x00000011260d7220 */ /* 0x040fe20000400000 */
[C---:B------:R-:W-:Y:S01]  /*6d20*/  FMUL R16, R38.reuse, R20 ;  /* 0x0000001426107220 */ /* 0x040fe20000400000 */
[C---:B------:R-:W-:Y:S01]  /*6d30*/  FMUL R17, R38.reuse, R21 ;  /* 0x0000001526117220 */ /* 0x040fe20000400000 */
[C---:B------:R-:W-:Y:S01]  /*6d40*/  FMUL R20, R38.reuse, R24 ;  /* 0x0000001826147220 */ /* 0x040fe20000400000 */
[C---:B------:R-:W-:Y:S01]  /*6d50*/  FMUL R21, R38.reuse, R25 ;  /* 0x0000001926157220 */ /* 0x040fe20000400000 */
[----:B------:R-:W-:Y:S02]  /*6d60*/  HADD2.F32 R68, -RZ, R65.H1_H1 ;  /* 0x30000041ff447230 */ /* 0x000fe40000004100 */
[C---:B------:R-:W-:Y:S01]  /*6d70*/  FMUL R24, R38.reuse, R28 ;  /* 0x0000001c26187220 */ /* 0x040fe20000400000 */
[C---:B------:R-:W-:Y:S01]  /*6d80*/  FMUL R25, R38.reuse, R29 ;  /* 0x0000001d26197220 */ /* 0x040fe20000400000 */
[C---:B------:R-:W-:Y:S01]  /*6d90*/  FMUL R28, R38.reuse, R32 ;  /* 0x00000020261c7220 */ /* 0x040fe20000400000 */
[C---:B------:R-:W-:Y:S01]  /*6da0*/  FMUL R29, R38.reuse, R33 ;  /* 0x00000021261d7220 */ /* 0x040fe20000400000 */
[C---:B--2---:R-:W-:Y:S01]  /*6db0*/  FMUL R3, R38.reuse, R6 ;  /* 0x0000000626037220 */ /* 0x044fe20000400000 */
[C---:B------:R-:W-:Y:S01]  /*6dc0*/  FMUL R7, R38.reuse, R7 ;  /* 0x0000000726077220 */ /* 0x040fe20000400000 */
[C---:B------:R-:W-:Y:S01]  /*6dd0*/  FMUL R6, R38.reuse, R10 ;  /* 0x0000000a26067220 */ /* 0x040fe20000400000 */
[C---:B------:R-:W-:Y:S01]  /*6de0*/  FMUL R11, R38.reuse, R11 ;  /* 0x0000000b260b7220 */ /* 0x040fe20000400000 */
[C---:B------:R-:W-:Y:S01]  /*6df0*/  FFMA R3, R41.reuse, R44, R3 ;  /* 0x0000002c29037223 */ /* 0x040fe20000000003 */
[C---:B------:R-:W-:Y:S01]  /*6e00*/  FFMA R7, R41.reuse, R46, R7 ;  /* 0x0000002e29077223 */ /* 0x040fe20000000007 */
[C---:B------:R-:W-:Y:S01]  /*6e10*/  FFMA R4, R41.reuse, R43, R4 ;  /* 0x0000002b29047223 */ /* 0x040fe20000000004 */
[----:B------:R-:W-:Y:S01]  /*6e20*/  F2FP.F16.E4M3.UNPACK_B R40, R79 ;  /* 0x0000004fff28723e */ /* 0x000fe200020006ff */
[C---:B------:R-:W-:Y:S01]  /*6e30*/  FFMA R5, R41.reuse, R48, R5 ;  /* 0x0000003029057223 */ /* 0x040fe20000000005 */
[C---:B------:R-:W-:Y:S01]  /*6e40*/  FFMA R6, R41.reuse, R45, R6 ;  /* 0x0000002d29067223 */ /* 0x040fe20000000006 */
[----:B------:R-:W-:Y:S01]  /*6e50*/  F2FP.F16.E4M3.UNPACK_B R42, R79.H1 ;  /* 0x0000004fff2a723e */ /* 0x000fe200030006ff */
[C---:B------:R-:W-:Y:S01]  /*6e60*/  FFMA R11, R41.reuse, R50, R11 ;  /* 0x00000032290b7223 */ /* 0x040fe2000000000b */
[----:B------:R-:W-:Y:S01]  /*6e70*/  FFMA R8, R41, R47, R8 ;  /* 0x0000002f29087223 */ /* 0x000fe20000000008 */
[----:B------:R-:W-:Y:S01]  /*6e80*/  F2FP.SATFINITE.E4M3.F32.PACK_AB_MERGE_C R97, R7, R3, RZ ;  /* 0x000000030761723e */ /* 0x000fe200048070ff */
[C---:B------:R-:W-:Y:S01]  /*6e90*/  FFMA R9, R41.reuse, R52, R9 ;  /* 0x0000003429097223 */ /* 0x040fe20000000009 */
[----:B------:R-:W-:Y:S01]  /*6ea0*/  FMUL R10, R38, R14 ;  /* 0x0000000e260a7220 */ /* 0x000fe20000400000 */
[----:B------:R-:W-:Y:S01]  /*6eb0*/  LEA R109, R90, UR44, 0x3 ;  /* 0x0000002c5a6d7c11 */ /* 0x000fe2000f8e18ff */
[----:B------:R-:W-:Y:S01]  /*6ec0*/  FMUL R15, R38, R15 ;  /* 0x0000000f260f7220 */ /* 0x000fe20000400000 */
[--C-:B------:R-:W-:Y:S01]  /*6ed0*/  HADD2.F32 R53, -RZ, R55.reuse.H0_H0 ;  /* 0x20000037ff357230 */ /* 0x100fe20000004100 */
[----:B------:R-:W-:Y:S01]  /*6ee0*/  F2FP.SATFINITE.E4M3.F32.PACK_AB_MERGE_C R96, R2, R0, R97 ;  /* 0x000000000260723e */ /* 0x000fe20004807061 */
[----:B------:R-:W-:Y:S01]  /*6ef0*/  FFMA R10, R41, R49, R10 ;  /* 0x00000031290a7223 */ /* 0x000fe2000000000a */
[----:B------:R-:W-:Y:S01]  /*6f00*/  F2FP.SATFINITE.E4M3.F32.PACK_AB_MERGE_C R97, R11, R6, RZ ;  /* 0x000000060b61723e */ /* 0x000fe200048070ff */
[C---:B------:R-:W-:Y:S01]  /*6f10*/  FFMA R15, R41.reuse, R54, R15 ;  /* 0x00000036290f7223 */ /* 0x040fe2000000000f */
[C---:B------:R-:W-:Y:S01]  /*6f20*/  FFMA R12, R41.reuse, R51, R12 ;  /* 0x00000033290c7223 */ /* 0x040fe2000000000c */
[----:B------:R-:W-:Y:S01]  /*6f30*/  FFMA R13, R41, R56, R13 ;  /* 0x00000038290d7223 */ /* 0x000fe2000000000d */
[----:B------:R-:W-:Y:S01]  /*6f40*/  F2FP.SATFINITE.E4M3.F32.PACK_AB_MERGE_C R97, R5, R4, R97 ;  /* 0x000000040561723e */ /* 0x000fe20004807061 */
[----:B------:R-:W-:Y:S01]  /*6f50*/  HADD2.F32 R58, -RZ, R55.H1_H1 ;  /* 0x30000037ff3a7230 */ /* 0x000fe20000004100 */
[----:B------:R-:W-:Y:S01]  /*6f60*/  F2FP.SATFINITE.E4M3.F32.PACK_AB_MERGE_C R98, R15, R10, RZ ;  /* 0x0000000a0f62723e */ /* 0x000fe200048070ff */
[----:B------:R-:W-:Y:S02]  /*6f70*/  HADD2.F32 R55, -RZ, R57.H0_H0 ;  /* 0x20000039ff377230 */ /* 0x000fe40000004100 */
[C---:B------:R-:W-:Y:S01]  /*6f80*/  FMUL R14, R38.reuse, R18 ;  /* 0x00000012260e7220 */ /* 0x040fe20000400000 */
[C---:B------:R-:W-:Y:S01]  /*6f90*/  FMUL R19, R38.reuse, R19 ;  /* 0x0000001326137220 */ /* 0x040fe20000400000 */
[--C-:B------:R-:W-:Y:S02]  /*6fa0*/  HADD2.F32 R57, -RZ, R59.reuse.H0_H0 ;  /* 0x2000003bff397230 */ /* 0x100fe40000004100 */
[C---:B------:R-:W-:Y:S01]  /*6fb0*/  FMUL R18, R38.reuse, R22 ;  /* 0x0000001626127220 */ /* 0x040fe20000400000 */
[C---:B------:R-:W-:Y:S01]  /*6fc0*/  FFMA R14, R41.reuse, R53, R14 ;  /* 0x00000035290e7223 */ /* 0x040fe2000000000e */
[----:B------:R-:W-:Y:S02]  /*6fd0*/  HADD2.F32 R62, -RZ, R59.H1_H1 ;  /* 0x3000003bff3e7230 */ /* 0x000fe40000004100 */
[C---:B------:R-:W-:Y:S01]  /*6fe0*/  FFMA R19, R41.reuse, R58, R19 ;  /* 0x0000003a29137223 */ /* 0x040fe20000000013 */
[----:B------:R-:W-:Y:S02]  /*6ff0*/  HADD2.F32 R59, -RZ, R61.H0_H0 ;  /* 0x2000003dff3b7230 */ /* 0x000fe40000004100 */
[C---:B------:R-:W-:Y:S01]  /*7000*/  FMUL R23, R38.reuse, R23 ;  /* 0x0000001726177220 */ /* 0x040fe20000400000 */
[C---:B------:R-:W-:Y:S01]  /*7010*/  FFMA R16, R41.reuse, R55, R16 ;  /* 0x0000003729107223 */ /* 0x040fe20000000010 */
[C---:B------:R-:W-:Y:S01]  /*7020*/  FFMA R17, R41.reuse, R60, R17 ;  /* 0x0000003c29117223 */ /* 0x040fe20000000011 */
[--C-:B------:R-:W-:Y:S02]  /*7030*/  HADD2.F32 R61, -RZ, R63.reuse.H0_H0 ;  /* 0x2000003fff3d7230 */ /* 0x100fe40000004100 */
[C---:B------:R-:W-:Y:S01]  /*7040*/  FFMA R18, R41.reuse, R57, R18 ;  /* 0x0000003929127223 */ /* 0x040fe20000000012 */
[----:B------:R-:W-:Y:S02]  /*7050*/  HADD2.F32 R66, -RZ, R63.H1_H1 ;  /* 0x3000003fff427230 */ /* 0x000fe40000004100 */
[C---:B------:R-:W-:Y:S01]  /*7060*/  FMUL R22, R38.reuse, R26 ;  /* 0x0000001a26167220 */ /* 0x040fe20000400000 */
[----:B------:R-:W-:Y:S02]  /*7070*/  HADD2.F32 R63, -RZ, R65.H0_H0 ;  /* 0x20000041ff3f7230 */ /* 0x000fe40000004100 */
[C---:B------:R-:W-:Y:S01]  /*7080*/  FFMA R23, R41.reuse, R62, R23 ;  /* 0x0000003e29177223 */ /* 0x040fe20000000017 */
[C---:B------:R-:W-:Y:S01]  /*7090*/  FMUL R27, R38.reuse, R27 ;  /* 0x0000001b261b7220 */ /* 0x040fe20000400000 */
[C---:B------:R-:W-:Y:S01]  /*70a0*/  FFMA R20, R41.reuse, R59, R20 ;  /* 0x0000003b29147223 */ /* 0x040fe20000000014 */
[C---:B------:R-:W-:Y:S01]  /*70b0*/  FFMA R21, R41.reuse, R64, R21 ;  /* 0x0000004029157223 */ /* 0x040fe20000000015 */
[--C-:B------:R-:W-:Y:S02]  /*70c0*/  HADD2.F32 R65, -RZ, R67.reuse.H0_H0 ;  /* 0x20000043ff417230 */ /* 0x100fe40000004100 */
[C---:B------:R-:W-:Y:S01]  /*70d0*/  FFMA R22, R41.reuse, R61, R22 ;  /* 0x0000003d29167223 */ /* 0x040fe20000000016 */
[----:B------:R-:W-:Y:S02]  /*70e0*/  HADD2.F32 R70, -RZ, R67.H1_H1 ;  /* 0x30000043ff467230 */ /* 0x000fe40000004100 */
[C---:B------:R-:W-:Y:S01]  /*70f0*/  FMUL R26, R38.reuse, R30 ;  /* 0x0000001e261a7220 */ /* 0x040fe20000400000 */
[--C-:B------:R-:W-:Y:S02]  /*7100*/  HADD2.F32 R67, -RZ, R40.reuse.H0_H0 ;  /* 0x20000028ff437230 */ /* 0x100fe40000004100 */
[C---:B------:R-:W-:Y:S01]  /*7110*/  FFMA R27, R41.reuse, R66, R27 ;  /* 0x00000042291b7223 */ /* 0x040fe2000000001b */
[C---:B------:R-:W-:Y:S01]  /*7120*/  FMUL R31, R38.reuse, R31 ;  /* 0x0000001f261f7220 */ /* 0x040fe20000400000 */
[C---:B------:R-:W-:Y:S01]  /*7130*/  FFMA R24, R41.reuse, R63, R24 ;  /* 0x0000003f29187223 */ /* 0x040fe20000000018 */
[----:B------:R-:W-:Y:S02]  /*7140*/  HADD2.F32 R40, -RZ, R40.H1_H1 ;  /* 0x30000028ff287230 */ /* 0x000fe40000004100 */
[C---:B------:R-:W-:Y:S01]  /*7150*/  FFMA R25, R41.reuse, R68, R25 ;  /* 0x0000004429197223 */ /* 0x040fe20000000019 */
[--C-:B------:R-:W-:Y:S02]  /*7160*/  HADD2.F32 R69, -RZ, R42.reuse.H0_H0 ;  /* 0x2000002aff457230 */ /* 0x100fe40000004100 */
[C---:B------:R-:W-:Y:S01]  /*7170*/  FFMA R26, R41.reuse, R65, R26 ;  /* 0x00000041291a7223 */ /* 0x040fe2000000001a */
[----:B------:R-:W-:Y:S02]  /*7180*/  HADD2.F32 R42, -RZ, R42.H1_H1 ;  /* 0x3000002aff2a7230 */ /* 0x000fe40000004100 */
[C---:B------:R-:W-:Y:S01]  /*7190*/  FMUL R30, R38.reuse, R34 ;  /* 0x00000022261e7220 */ /* 0x040fe20000400000 */
[----:B------:R-:W-:Y:S01]  /*71a0*/  FFMA R31, R41, R70, R31 ;  /* 0x00000046291f7223 */ /* 0x000fe2000000001f */
[----:B------:R-:W-:Y:S01]  /*71b0*/  FMUL R35, R38, R35 ;  /* 0x0000002326237220 */ /* 0x000fe20000400000 */
[----:B------:R-:W-:Y:S01]  /*71c0*/  F2FP.SATFINITE.E4M3.F32.PACK_AB_MERGE_C R99, R19, R14, RZ ;  /* 0x0000000e1363723e */ /* 0x000fe200048070ff */
[C---:B------:R-:W-:Y:S01]  /*71d0*/  FFMA R28, R41.reuse, R67, R28 ;  /* 0x00000043291c7223 */ /* 0x040fe2000000001c */
[C---:B------:R-:W-:Y:S01]  /*71e0*/  FFMA R29, R41.reuse, R40, R29 ;  /* 0x00000028291d7223 */ /* 0x040fe2000000001d */
[C---:B------:R-:W-:Y:S01]  /*71f0*/  FFMA R30, R41.reuse, R69, R30 ;  /* 0x00000045291e7223 */ /* 0x040fe2000000001e */
[----:B------:R-:W-:Y:S01]  /*7200*/  FFMA R35, R41, R42, R35 ;  /* 0x0000002a29237223 */ /* 0x000fe20000000023 */
[----:B------:R-:W-:Y:S02]  /*7210*/  F2FP.SATFINITE.E4M3.F32.PACK_AB_MERGE_C R98, R9, R8, R98 ;  /* 0x000000080962723e */ /* 0x000fe40004807062 */
[----:B------:R-:W-:Y:S02]  /*7220*/  F2FP.SATFINITE.E4M3.F32.PACK_AB_MERGE_C R99, R13, R12, R99 ;  /* 0x0000000c0d63723e */ /* 0x000fe40004807063 */
[----:B------:R-:W-:Y:S02]  /*7230*/  F2FP.SATFINITE.E4M3.F32.PACK_AB_MERGE_C R104, R23, R18, RZ ;  /* 0x000000121768723e */ /* 0x000fe400048070ff */
[----:B------:R-:W-:Y:S01]  /*7240*/  F2FP.SATFINITE.E4M3.F32.PACK_AB_MERGE_C R105, R27, R22, RZ ;  /* 0x000000161b69723e */ /* 0x000fe200048070ff */
[----:B------:R1:W-:Y:S01]  /*7250*/  STS.128 [R71+UR44+0x2200], R96 ;  /* 0x0022006047007988 */ /* 0x0003e20008000c2c */
[----:B------:R-:W-:Y:S02]  /*7260*/  F2FP.SATFINITE.E4M3.F32.PACK_AB_MERGE_C R110, R31, R26, RZ ;  /* 0x0000001a1f6e723e */ /* 0x000fe400048070ff */
[----:B------:R-:W-:Y:S02]  /*7270*/  F2FP.SATFINITE.E4M3.F32.PACK_AB_MERGE_C R111, R35, R30, RZ ;  /* 0x0000001e236f723e */ /* 0x000fe400048070ff */
[----:B------:R-:W-:Y:S02]  /*7280*/  F2FP.SATFINITE.E4M3.F32.PACK_AB_MERGE_C R104, R17, R16, R104 ;  /* 0x000000101168723e */ /* 0x000fe40004807068 */
[----:B------:R-:W-:Y:S02]  /*7290*/  F2FP.SATFINITE.E4M3.F32.PACK_AB_MERGE_C R105, R21, R20, R105 ;  /* 0x000000141569723e */ /* 0x000fe40004807069 */
[----:B------:R-:W-:Y:S02]  /*72a0*/  F2FP.SATFINITE.E4M3.F32.PACK_AB_MERGE_C R106, R25, R24, R110 ;  /* 0x00000018196a723e */ /* 0x000fe4000480706e */
[----:B------:R-:W-:Y:S02]  /*72b0*/  F2FP.SATFINITE.E4M3.F32.PACK_AB_MERGE_C R107, R29, R28, R111 ;  /* 0x0000001c1d6b723e */ /* 0x000fe4000480706f */
[----:B------:R-:W-:Y:S03]  /*72c0*/  @P6 SHF.L.U32 R110, R89, 0x1f, RZ ;  /* 0x0000001f596e6819 */ /* 0x000fe600000006ff */
[----:B------:R1:W-:Y:S01]  /*72d0*/  STS.128 [R101+0x2210], R104 ;  /* 0x0022106865007388 */ /* 0x0003e20000000c00 */
[----:B------:R-:W-:Y:S01]  /*72e0*/  @!PT LDS RZ, [RZ] ;  /* 0x00000000fffff984 */ /* 0x000fe20000000800 */
[----:B------:R-:W-:Y:S01]  /*72f0*/  @!PT LDS RZ, [RZ] ;  /* 0x00000000fffff984 */ /* 0x000fe20000000800 */
[----:B------:R-:W-:Y:S01]  /*7300*/  @!PT LDS RZ, [RZ] ;  /* 0x00000000fffff984 */ /* 0x000fe20000000800 */
[----:B------:R-:W-:Y:S01]  /*7310*/  @!PT LDS RZ, [RZ] ;  /* 0x00000000fffff984 */ /* 0x000fe20000000800 */
[----:B------:R2:W-:Y:S07]  /*7320*/  MEMBAR.ALL.CTA ;  /* 0x0000000000007992 */ /* 0x0005ee0000008000 */
[----:B--2---:R-:W2:Y:S02]  /*7330*/  FENCE.VIEW.ASYNC.S ;  /* 0x00000000000073c6 */ /* 0x004ea40000000000 */
[----:B--2---:R-:W-:Y:S06]  /*7340*/  BAR.SYNC.DEFER_BLOCKING 0x1, 0x80 ;  /* 0x0042000000007b1d */ /* 0x004fec0000010000 */
[----:B------:R-:W-:Y:S05]  /*7350*/  @P0 BRA `(.L_x_116) ;  /* 0x0000000000280947 */ /* 0x000fea0003800000 */
[----:B------:R-:W2:Y:S01]  /*7360*/  LDCU.64 UR6, c[0x0][0x348] ;  /* 0x00006900ff0677ac */ /* 0x000ea20008000a00 */
[----:B------:R-:W-:Y:S01]  /*7370*/  UIADD3 UR4, UPT, UPT, UR44, 0x2200, URZ ;  /* 0x000022002c047890 */ /* 0x000fe2000fffe0ff */
[----:B------:R-:W-:Y:S05]  /*7380*/  UMOV UR51, UR36 ;  /* 0x0000002400337c82 */ /* 0x000fea0008000000 */
[----:B------:R-:W-:Y:S04]  /*7390*/  MOV R94, UR4 ;  /* 0x00000004005e7c02 */ /* 0x000fe80008000f00 */
[----:B------:R-:W-:Y:S01]  /*73a0*/  R2UR UR48, R94 ;  /* 0x000000005e3072ca */ /* 0x000fe200000e0000 */
[----:B--2---:R-:W-:Y:S04]  /*73b0*/  UIADD3 UR4, UP0, UPT, UR6, 0x680, URZ ;  /* 0x0000068006047890 */ /* 0x004fe8000ff1e0ff */
[----:B------:R-:W-:Y:S09]  /*73c0*/  UIADD3.X UR5, UPT, UPT, URZ, UR7, URZ, UP0, !UPT ;  /* 0x00000007ff057290 */ /* 0x000ff200087fe4ff */
[----:B------:R2:W-:Y:S01]  /*73d0*/  UTMASTG.3D [UR48], [UR4] ;  /* 0x00000030040073b5 */ /* 0x0005e20008010000 */
[----:B------:R0:W-:Y:S01]  /*73e0*/  UTMACMDFLUSH ;  /* 0x00000000000079b7 */ /* 0x0001e20000000000 */
[----:B--2---:R-:W-:Y:S04]  /*73f0*/  DEPBAR.LE SB0, 0x1 ;  /* 0x000080400000791a */ /* 0x004fe80000000000 */
.L_x_116:
[----:B------:R-:W-:Y:S05]  /*7400*/  BSYNC.RECONVERGENT B0 ;  /* 0x0000000000007941 */ /* 0x000fea0003800200 */
.L_x_115:
[----:B------:R-:W-:Y:S06]  /*7410*/  BAR.SYNC.DEFER_BLOCKING 0x1, 0x80 ;  /* 0x0042000000007b1d */ /* 0x000fec0000010000 */
[----:B------:R-:W2:Y:S01]  /*7420*/  @P6 SYNCS.PHASECHK.TRANS64.TRYWAIT P0, [R109+URZ+0x110], R110 ;  /* 0x0001106e6d0065a7 */ /* 0x000ea200080011ff */
[----:B------:R-:W-:Y:S01]  /*7430*/  BSSY B1, `(.L_x_117) ;  /* 0x0000020000017945 */ /* 0x000fe20003800000 */
[----:B--2---:R-:W-:Y:S03]  /*7440*/  @P6 SEL R102, RZ, 0x1, !P0 ;  /* 0x00000001ff666807 */ /* 0x004fe60004000000 */
[----:B------:R-:W-:Y:S05]  /*7450*/  @!P6 BRA `(.L_x_118) ;  /* 0x000000000074e947 */ /* 0x000fea0003800000 */
[----:B------:R-:W-:Y:S01]  /*7460*/  ISETP.NE.AND P1, PT, R103, RZ, PT ;  /* 0x000000ff6700720c */ /* 0x000fe20003f25270 */
[----:B------:R-:W2:Y:S01]  /*7470*/  S2R R0, SR_CgaCtaId ;  /* 0x0000000000007919 */ /* 0x000ea20000008800 */
[----:B------:R-:W-:Y:S01]  /*7480*/  ISETP.NE.AND P0, PT, R102, RZ, PT ;  /* 0x000000ff6600720c */ /* 0x000fe20003f05270 */
[----:B------:R-:W-:Y:S10]  /*7490*/  BSSY B0, `(.L_x_119) ;  /* 0x0000008000007945 */ /* 0x000ff40003800000 */
[----:B------:R-:W-:Y:S05]  /*74a0*/  @P1 IMAD R2, R90, 0x1000, R71 ;  /* 0x000010005a021824 */ /* 0x000fea00078e0247 */
[----:B------:R-:W-:Y:S05]  /*74b0*/  @P1 IADD3 R3, PT, PT, R2, UR44, RZ ;  /* 0x0000002c02031c10 */ /* 0x000fea000fffe0ff */
[----:B------:R-:W-:Y:S01]  /*74c0*/  @P1 IMAD.IADD R3, R3, 0x1, R108 ;  /* 0x0000000103031824 */ /* 0x000fe200078e026c */
[----:B------:R-:W-:Y:S06]  /*74d0*/  @P0 BRA `(.L_x_120) ;  /* 0x00000000000c0947 */ /* 0x000fec0003800000 */
[----:B------:R-:W-:Y:S04]  /*74e0*/  SHF.L.U32 R4, R89, 0x1f, RZ ;  /* 0x0000001f59047819 */ /* 0x000fe800000006ff */
[----:B------:R-:W3:Y:S02]  /*74f0*/  SYNCS.PHASECHK.TRANS64.TRYWAIT P0, [R109+URZ+0x110], R4 ;  /* 0x000110046d0075a7 */ /* 0x000ee400080011ff */
[----:B---3--:R-:W-:Y:S05]  /*7500*/  @!P0 BRA `(.L_x_121) ;  /* 0x0000001800e88947 */ /* 0x008fea0003800000 */
.L_x_120:
[----:B------:R-:W-:Y:S05]  /*7510*/  BSYNC B0 ;  /* 0x0000000000007941 */ /* 0x000fea0003800000 */
.L_x_119:
[----:B------:R-:W-:Y:S01]  /*7520*/  ISETP.NE.AND P0, PT, R103, RZ, PT ;  /* 0x000000ff6700720c */ /* 0x000fe20003f05270 */
[----:B---3--:R-:W-:Y:S02]  /*7530*/  VIADD R109, R109, 0x120 ;  /* 0x000001206d6d7836 */ /* 0x008fe40000000000 */
[----:B------:R-:W-:Y:S03]  /*7540*/  VIADD R90, R90, 0x1 ;  /* 0x000000015a5a7836 */ /* 0x000fe60000000000 */
[----:B--2---:R-:W-:Y:S07]  /*7550*/  PRMT R0, R0, 0x654, R109 ;  /* 0x0000065400007816 */ /* 0x004fee000000006d */
[----:B------:R2:W3:Y:S04]  /*7560*/  @P0 LDS.128 R72, [R2+UR44+0x200] ;  /* 0x0002002c02480984 */ /* 0x0004e80008000c00 */
[----:B------:R2:W4:Y:S01]  /*7570*/  @P0 LDS.128 R76, [R3+0x210] ;  /* 0x00021000034c0984 */ /* 0x0005220000000c00 */
        /* <DEDUP_REMOVED lines=10> */
[----:B--23--:R-:W-:Y:S02]  /*7620*/  LOP3.LUT R89, R89, R0, RZ, 0x3c, !PT ;  /* 0x0000000059597212 */ /* 0x00cfe400078e3cff */
.L_x_118:
[----:B------:R-:W-:Y:S05]  /*7630*/  BSYNC B1 ;  /* 0x0000000000017941 */ /* 0x000fea0003800000 */
.L_x_117:
[----:B------:R-:W-:Y:S05]  /*7640*/  VIADD R0, R39, 0x40 ;  /* 0x0000004027007836 */ /* 0x000fea0000000000 */
[----:B------:R-:W-:Y:S04]  /*7650*/  SHF.R.U32.HI R0, RZ, 0x15, R0 ;  /* 0x00000015ff007819 */ /* 0x000fe80000011600 */
[----:B------:R-:W-:Y:S11]  /*7660*/  LOP3.LUT P0, RZ, R0, 0x3, R85, 0x48, !PT ;  /* 0x0000000300ff7812 */ /* 0x000ff60007804855 */
[----:B------:R-:W-:Y:S02]  /*7670*/  @!UPT UIADD3 URZ, UPT, UPT, URZ, URZ, URZ ;  /* 0x000000fffffff290 */ /* 0x000fe4000fffe0ff */
[----:B------:R-:W-:Y:S05]  /*7680*/  @!P0 BRA `(.L_x_122) ;  /* 0x0000000000408947 */ /* 0x000fea0003800000 */
[----:B------:R-:W2:Y:S01]  /*7690*/  LDCU.64 UR8, c[0x4][0x70] ;  /* 0x01000e00ff0877ac */ /* 0x000ea20008000a00 */
[----:B------:R-:W-:Y:S01]  /*76a0*/  MOV R3, 0x0 ;  /* 0x0000000000037802 */ /* 0x000fe20000000f00 */
[----:B------:R-:W-:Y:S02]  /*76b0*/  HFMA2 R12, -RZ, RZ, 0, 5.9604644775390625e-08 ;  /* 0x00000001ff0c7431 */ /* 0x000fe400000001ff */
[----:B------:R-:W-:Y:S02]  /*76c0*/  IMAD.MOV.U32 R8, RZ, RZ, 0x192 ;  /* 0x00000192ff087424 */ /* 0x000fe400078e00ff */
[----:B------:R-:W-:Y:S01]  /*76d0*/  IMAD.MOV.U32 R13, RZ, RZ, RZ ;  /* 0x000000ffff0d7224 */ /* 0x000fe200078e00ff */
[----:B------:R-:W3:Y:S01]  /*76e0*/  LDCU.64 UR6, c[0x4][0x78] ;  /* 0x01000f00ff0677ac */ /* 0x000ee20008000a00 */
[----:B------:R-:W1:Y:S01]  /*76f0*/  LDC.64 R2, c[0x4][R3] ;  /* 0x0100000003027b82 */ /* 0x000e620000000a00 */
[----:B------:R-:W5:Y:S01]  /*7700*/  LDCU.64 UR4, c[0x4][0x10] ;  /* 0x01000200ff0477ac */ /* 0x000f620008000a00 */
[----:B--2---:R-:W-:Y:S01]  /*7710*/  MOV R5, UR9 ;  /* 0x0000000900057c02 */ /* 0x004fe20008000f00 */
[----:B------:R-:W-:Y:S01]  /*7720*/  IMAD.U32 R4, RZ, RZ, UR8 ;  /* 0x00000008ff047e24 */ /* 0x000fe2000f8e00ff */
[----:B---3--:R-:W-:Y:S01]  /*7730*/  MOV R7, UR7 ;  /* 0x0000000700077c02 */ /* 0x008fe20008000f00 */
[----:B------:R-:W-:Y:S01]  /*7740*/  IMAD.U32 R6, RZ, RZ, UR6 ;  /* 0x00000006ff067e24 */ /* 0x000fe2000f8e00ff */
[----:B-----5:R-:W-:Y:S01]  /*7750*/  MOV R11, UR5 ;  /* 0x00000005000b7c02 */ /* 0x020fe20008000f00 */
[----:B------:R-:W-:Y:S02]  /*7760*/  IMAD.U32 R10, RZ, RZ, UR4 ;  /* 0x00000004ff0a7e24 */ /* 0x000fe4000f8e00ff */
[----:B------:R-:W-:Y:S07]  /*7770*/  LEPC R20, `(.L_x_122) ;  /* 0x000000001014794e */ /* 0x000fee0000000000 */
[----:B-1--4-:R-:W-:Y:S05]  /*7780*/  CALL.ABS.NOINC R2 ;  /* 0x0000000002007343 */ /* 0x012fea0003c00000 */
.L_x_122:
[----:B------:R-:W-:Y:S01]  /*7790*/  ISETP.NE.AND P0, PT, R95, RZ, PT ;  /* 0x000000ff5f00720c */ /* 0x000fe20003f05270 */
[----:B------:R-:W-:Y:S05]  /*77a0*/  WARPSYNC.ALL ;  /* 0x0000000000007948 */ /* 0x000fea0003800000 */
[----:B------:R-:W-:Y:S01]  /*77b0*/  R2UR UR4, R39 ;  /* 0x00000000270472ca */ /* 0x000fe200000e0000 */
[----:B------:R-:W2:Y:S01]  /*77c0*/  S2UR UR6, SR_CgaCtaId ;  /* 0x00000000000679c3 */ /* 0x000ea20000008800 */
[-C--:B------:R-:W-:Y:S01]  /*77d0*/  F2FP.F16.E4M3.UNPACK_B R42, R72.reuse ;  /* 0x00000048ff2a723e */ /* 0x080fe200020006ff */
[----:B------:R-:W-:Y:S01]  /*77e0*/  BSSY.RECONVERGENT B0, `(.L_x_123) ;  /* 0x000009c000007945 */ /* 0x000fe20003800200 */
[----:B------:R-:W-:Y:S02]  /*77f0*/  F2FP.F16.E4M3.UNPACK_B R72, R72.H1 ;  /* 0x00000048ff48723e */ /* 0x000fe400030006ff */
[-C--:B------:R-:W-:Y:S01]  /*7800*/  F2FP.F16.E4M3.UNPACK_B R46, R73.reuse ;  /* 0x00000049ff2e723e */ /* 0x080fe200020006ff */
[--C-:B------:R-:W-:Y:S01]  /*7810*/  HADD2.F32 R40, -RZ, R42.reuse.H0_H0 ;  /* 0x2000002aff287230 */ /* 0x100fe20000004100 */
[----:B------:R-:W-:Y:S01]  /*7820*/  F2FP.F16.E4M3.UNPACK_B R73, R73.H1 ;  /* 0x00000049ff49723e */ /* 0x000fe200030006ff */
[----:B------:R-:W-:Y:S01]  /*7830*/  HADD2.F32 R42, -RZ, R42.H1_H1 ;  /* 0x3000002aff2a7230 */ /* 0x000fe20000004100 */
[-C--:B------:R-:W-:Y:S01]  /*7840*/  F2FP.F16.E4M3.UNPACK_B R50, R74.reuse ;  /* 0x0000004aff32723e */ /* 0x080fe200020006ff */
[----:B------:R-:W-:Y:S01]  /*7850*/  HADD2.F32 R43, -RZ, R72.H0_H0 ;  /* 0x20000048ff2b7230 */ /* 0x000fe20000004100 */
[----:B------:R-:W-:Y:S01]  /*7860*/  F2FP.F16.E4M3.UNPACK_B R74, R74.H1 ;  /* 0x0000004aff4a723e */ /* 0x000fe200030006ff */
[----:B------:R-:W-:Y:S01]  /*7870*/  LDTM.16dp32bit_t0_t15.x32 R4, tmem[UR4+0x40] ;  /* 0x00004004000479ee */ /* 0x000fe20008a80000 */
[----:B------:R-:W3:Y:S01]  /*7880*/  LDTM.16dp32bit_t16_t31.x32 R4, tmem[UR4+0x60] ;  /* 0x00006004000479ee */ /* 0x000ee20008aa0000 */
[----:B------:R-:W-:Y:S01]  /*7890*/  NOP ;  /* 0x0000000000007918 */ /* 0x000fe20000000000 */
[--C-:B------:R-:W-:Y:S01]  /*78a0*/  HADD2.F32 R45, -RZ, R46.reuse.H0_H0 ;  /* 0x2000002eff2d7230 */ /* 0x100fe20000004100 */
[----:B------:R-:W-:Y:S01]  /*78b0*/  R2UR UR5, R100 ;  /* 0x00000000640572ca */ /* 0x000fe200000e0000 */
[----:B------:R-:W-:Y:S01]  /*78c0*/  HADD2.F32 R46, -RZ, R46.H1_H1 ;  /* 0x3000002eff2e7230 */ /* 0x000fe20000004100 */
[----:B------:R-:W-:Y:S01]  /*78d0*/  F2FP.F16.E4M3.UNPACK_B R54, R75 ;  /* 0x0000004bff36723e */ /* 0x000fe200020006ff */
[--C-:B------:R-:W-:Y:S01]  /*78e0*/  HADD2.F32 R49, -RZ, R50.reuse.H0_H0 ;  /* 0x20000032ff317230 */ /* 0x100fe20000004100 */
[----:B----4-:R-:W-:Y:S01]  /*78f0*/  F2FP.F16.E4M3.UNPACK_B R58, R76 ;  /* 0x0000004cff3a723e */ /* 0x010fe200020006ff */
[----:B------:R-:W-:Y:S01]  /*7900*/  HADD2.F32 R50, -RZ, R50.H1_H1 ;  /* 0x30000032ff327230 */ /* 0x000fe20000004100 */
[----:B------:R-:W-:Y:S01]  /*7910*/  F2FP.F16.E4M3.UNPACK_B R62, R77 ;  /* 0x0000004dff3e723e */ /* 0x000fe200020006ff */
[--C-:B------:R-:W-:Y:S01]  /*7920*/  HADD2.F32 R53, -RZ, R54.reuse.H0_H0 ;  /* 0x20000036ff357230 */ /* 0x100fe20000004100 */
[----:B------:R-:W-:Y:S01]  /*7930*/  F2FP.F16.E4M3.UNPACK_B R66, R78 ;  /* 0x0000004eff42723e */ /* 0x000fe200020006ff */
[----:B------:R-:W-:Y:S01]  /*7940*/  HADD2.F32 R54, -RZ, R54.H1_H1 ;  /* 0x30000036ff367230 */ /* 0x000fe20000004100 */
[----:B------:R-:W-:Y:S01]  /*7950*/  F2FP.F16.E4M3.UNPACK_B R69, R79 ;  /* 0x0000004fff45723e */ /* 0x000fe200020006ff */
[--C-:B------:R-:W-:Y:S01]  /*7960*/  HADD2.F32 R57, -RZ, R58.reuse.H0_H0 ;  /* 0x2000003aff397230 */ /* 0x100fe20000004100 */
[----:B------:R-:W-:Y:S01]  /*7970*/  F2FP.F16.E4M3.UNPACK_B R75, R75.H1 ;  /* 0x0000004bff4b723e */ /* 0x000fe200030006ff */
[----:B------:R-:W-:Y:S01]  /*7980*/  UIADD3 UR4, UPT, UPT, UR5, 0x180, URZ ;  /* 0x0000018005047890 */ /* 0x000fe2000fffe0ff */
[----:B------:R-:W-:Y:S01]  /*7990*/  HADD2.F32 R59, -RZ, R58.H1_H1 ;  /* 0x3000003aff3b7230 */ /* 0x000fe20000004100 */
[----:B------:R-:W-:Y:S01]  /*79a0*/  F2FP.F16.E4M3.UNPACK_B R76, R76.H1 ;  /* 0x0000004cff4c723e */ /* 0x000fe200030006ff */
[--C-:B------:R-:W-:Y:S01]  /*79b0*/  HADD2.F32 R61, -RZ, R62.reuse.H0_H0 ;  /* 0x2000003eff3d7230 */ /* 0x100fe20000004100 */
[----:B------:R-:W-:Y:S01]  /*79c0*/  F2FP.F16.E4M3.UNPACK_B R77, R77.H1 ;  /* 0x0000004dff4d723e */ /* 0x000fe200030006ff */
[----:B------:R-:W-:Y:S01]  /*79d0*/  HADD2.F32 R62, -RZ, R62.H1_H1 ;  /* 0x3000003eff3e7230 */ /* 0x000fe20000004100 */
[----:B------:R-:W-:Y:S01]  /*79e0*/  F2FP.F16.E4M3.UNPACK_B R78, R78.H1 ;  /* 0x0000004eff4e723e */ /* 0x000fe200030006ff */
[--C-:B------:R-:W-:Y:S01]  /*79f0*/  HADD2.F32 R65, -RZ, R66.reuse.H0_H0 ;  /* 0x20000042ff417230 */ /* 0x100fe20000004100 */
[----:B--2---:R-:W-:Y:S01]  /*7a00*/  UPRMT UR4, UR6, 0x654, UR4 ;  /* 0x0000065406047896 */ /* 0x004fe20008000004 */
        /* <DEDUP_REMOVED lines=8> */
[----:B------:R-:W-:Y:S01]  /*7a90*/  SYNCS.ARRIVE.TRANS64.RED.A1T0 RZ, [UR4], RZ ;  /* 0x000000ffffff79a7 */ /* 0x000fe20008100404 */
        /* <DEDUP_REMOVED lines=15> */
[--C-:B------:R-:W-:Y:S02]  /*7b90*/  HADD2.F32 R47, -RZ, R73.reuse.H0_H0 ;  /* 0x20000049ff2f7230 */ /* 0x100fe40000004100 */
[C---:B------:R-:W-:Y:S01]  /*7ba0*/  FMUL R10, R38.reuse, R10 ;  /* 0x0000000a260a7220 */ /* 0x040fe20000400000 */
[C---:B------:R-:W-:Y:S01]  /*7bb0*/  FFMA R6, R41.reuse, R43, R6 ;  /* 0x0000002b29067223 */ /* 0x040fe20000000006 */
[----:B------:R-:W-:Y:S02]  /*7bc0*/  HADD2.F32 R48, -RZ, R73.H1_H1 ;  /* 0x30000049ff307230 */ /* 0x000fe40000004100 */
[C---:B------:R-:W-:Y:S01]  /*7bd0*/  FFMA R7, R41.reuse, R44, R7 ;  /* 0x0000002c29077223 */ /* 0x040fe20000000007 */
[C---:B------:R-:W-:Y:S01]  /*7be0*/  FFMA R8, R41.reuse, R45, R8 ;  /* 0x0000002d29087223 */ /* 0x040fe20000000008 */
[C---:B------:R-:W-:Y:S01]  /*7bf0*/  FFMA R9, R41.reuse, R46, R9 ;  /* 0x0000002e29097223 */ /* 0x040fe20000000009 */
[----:B------:R-:W-:Y:S01]  /*7c00*/  FFMA R10, R41, R47, R10 ;  /* 0x0000002f290a7223 */ /* 0x000fe2000000000a */
[----:B------:R-:W-:Y:S01]  /*7c10*/  HADD2.F32 R43, -RZ, R69.H0_H0 ;  /* 0x20000045ff2b7230 */ /* 0x000fe20000004100 */
[----:B-1----:R-:W-:Y:S01]  /*7c20*/  F2FP.SATFINITE.E4M3.F32.PACK_AB_MERGE_C R96, R7, R6, RZ ;  /* 0x000000060760723e */ /* 0x002fe200048070ff */
[C---:B------:R-:W-:Y:S01]  /*7c30*/  FMUL R11, R38.reuse, R11 ;  /* 0x0000000b260b7220 */ /* 0x040fe20000400000 */
[--C-:B------:R-:W-:Y:S02]  /*7c40*/  HADD2.F32 R51, -RZ, R74.reuse.H0_H0 ;  /* 0x2000004aff337230 */ /* 0x100fe40000004100 */
[C---:B------:R-:W-:Y:S01]  /*7c50*/  FMUL R14, R38.reuse, R14 ;  /* 0x0000000e260e7220 */ /* 0x040fe20000400000 */
[----:B------:R-:W-:Y:S01]  /*7c60*/  HADD2.F32 R52, -RZ, R74.H1_H1 ;  /* 0x3000004aff347230 */ /* 0x000fe20000004100 */
[----:B------:R-:W-:Y:S01]  /*7c70*/  F2FP.SATFINITE.E4M3.F32.PACK_AB_MERGE_C R96, R5, R4, R96 ;  /* 0x000000040560723e */ /* 0x000fe20004807060 */
[C---:B------:R-:W-:Y:S01]  /*7c80*/  FFMA R11, R41.reuse, R48, R11 ;  /* 0x00000030290b7223 */ /* 0x040fe2000000000b */
[C---:B------:R-:W-:Y:S01]  /*7c90*/  FFMA R12, R41.reuse, R49, R12 ;  /* 0x00000031290c7223 */ /* 0x040fe2000000000c */
[C---:B------:R-:W-:Y:S01]  /*7ca0*/  FFMA R13, R41.reuse, R50, R13 ;  /* 0x00000032290d7223 */ /* 0x040fe2000000000d */
[----:B------:R-:W-:Y:S01]  /*7cb0*/  FFMA R14, R41, R51, R14 ;  /* 0x00000033290e7223 */ /* 0x000fe2000000000e */
[C---:B------:R-:W-:Y:S01]  /*7cc0*/  FMUL R15, R38.reuse, R15 ;  /* 0x0000000f260f7220 */ /* 0x040fe20000400000 */
[----:B------:R-:W-:Y:S01]  /*7cd0*/  F2FP.F16.E4M3.UNPACK_B R79, R79.H1 ;  /* 0x0000004fff4f723e */ /* 0x000fe200030006ff */
[--C-:B------:R-:W-:Y:S01]  /*7ce0*/  HADD2.F32 R55, -RZ, R75.reuse.H0_H0 ;  /* 0x2000004bff377230 */ /* 0x100fe20000004100 */
[----:B------:R-:W-:Y:S01]  /*7cf0*/  F2FP.SATFINITE.E4M3.F32.PACK_AB_MERGE_C R97, R11, R10, RZ ;  /* 0x0000000a0b61723e */ /* 0x000fe200048070ff */
[C---:B------:R-:W-:Y:S01]  /*7d00*/  FFMA R15, R41.reuse, R52, R15 ;  /* 0x00000034290f7223 */ /* 0x040fe2000000000f */
[C---:B------:R-:W-:Y:S01]  /*7d10*/  FFMA R16, R41.reuse, R53, R16 ;  /* 0x0000003529107223 */ /* 0x040fe20000000010 */
[----:B------:R-:W-:Y:S01]  /*7d20*/  FFMA R17, R41, R54, R17 ;  /* 0x0000003629117223 */ /* 0x000fe20000000011 */
[----:B------:R-:W-:Y:S01]  /*7d30*/  F2FP.SATFINITE.E4M3.F32.PACK_AB_MERGE_C R97, R9, R8, R97 ;  /* 0x000000080961723e */ /* 0x000fe20004807061 */
[----:B------:R-:W-:Y:S01]  /*7d40*/  HADD2.F32 R56, -RZ, R75.H1_H1 ;  /* 0x3000004bff387230 */ /* 0x000fe20000004100 */
[----:B------:R-:W-:Y:S01]  /*7d50*/  F2FP.SATFINITE.E4M3.F32.PACK_AB_MERGE_C R98, R15, R14, RZ ;  /* 0x0000000e0f62723e */ /* 0x000fe200048070ff */
[C---:B------:R-:W-:Y:S01]  /*7d60*/  FMUL R18, R38.reuse, R18 ;  /* 0x0000001226127220 */ /* 0x040fe20000400000 */
[C---:B------:R-:W-:Y:S01]  /*7d70*/  FMUL R19, R38.reuse, R19 ;  /* 0x0000001326137220 */ /* 0x040fe20000400000 */
[--C-:B------:R-:W-:Y:S02]  /*7d80*/  HADD2.F32 R58, -RZ, R76.reuse.H0_H0 ;  /* 0x2000004cff3a7230 */ /* 0x100fe40000004100 */
[C---:B------:R-:W-:Y:S01]  /*7d90*/  FMUL R3, R38.reuse, R22 ;  /* 0x0000001626037220 */ /* 0x040fe20000400000 */
[C---:B------:R-:W-:Y:S01]  /*7da0*/  FFMA R18, R41.reuse, R55, R18 ;  /* 0x0000003729127223 */ /* 0x040fe20000000012 */
[----:B------:R-:W-:Y:S02]  /*7db0*/  HADD2.F32 R60, -RZ, R76.H1_H1 ;  /* 0x3000004cff3c7230 */ /* 0x000fe40000004100 */
        /* <DEDUP_REMOVED lines=42> */
[----:B------:R-:W-:Y:S03]  /*8060*/  IADD3 R70, PT, PT, R36, 0x1, RZ ;  /* 0x0000000124467810 */ /* 0x000fe60007ffe0ff */
        /* <DEDUP_REMOVED lines=10> */
[----:B------:R-:W-:Y:S02]  /*8110*/  UIADD3 UR9, UPT, UPT, UR49, 0x40, URZ ;  /* 0x0000004031097890 */ /* 0x000fe4000fffe0ff */
[----:B------:R-:W-:Y:S01]  /*8120*/  UIADD3 UR8, UPT, UPT, UR44, 0x3200, URZ ;  /* 0x000032002c087890 */ /* 0x000fe2000fffe0ff */
[----:B------:R-:W-:Y:S01]  /*8130*/  UMOV UR10, UR50 ;  /* 0x00000032000a7c82 */ /* 0x000fe20008000000 */
[----:B------:R-:W-:Y:S01]  /*8140*/  UMOV UR11, UR36 ;  /* 0x00000024000b7c82 */ /* 0x000fe20008000000 */
[----:B--2---:R-:W-:Y:S04]  /*8150*/  UIADD3 UR4, UP0, UPT, UR6, 0x680, URZ ;  /* 0x0000068006047890 */ /* 0x004fe8000ff1e0ff */
[----:B------:R-:W-:Y:S09]  /*8160*/  UIADD3.X UR5, UPT, UPT, URZ, UR7, URZ, UP0, !UPT ;  /* 0x00000007ff057290 */ /* 0x000ff200087fe4ff */
[----:B------:R2:W-:Y:S01]  /*8170*/  UTMASTG.3D [UR8], [UR4] ;  /* 0x00000008040073b5 */ /* 0x0005e20008010000 */
[----:B------:R0:W-:Y:S01]  /*8180*/  UTMACMDFLUSH ;  /* 0x00000000000079b7 */ /* 0x0001e20000000000 */
[----:B--2---:R-:W-:Y:S04]  /*8190*/  DEPBAR.LE SB0, 0x1 ;  /* 0x000080400000791a */ /* 0x004fe80000000000 */
.L_x_124:
[----:B------:R-:W-:Y:S05]  /*81a0*/  BSYNC.RECONVERGENT B0 ;  /* 0x0000000000007941 */ /* 0x000fea0003800200 */
.L_x_123:
[----:B------:R-:W-:Y:S01]  /*81b0*/  BAR.SYNC.DEFER_BLOCKING 0x1, 0x80 ;  /* 0x0042000000007b1d */ /* 0x000fe20000010000 */
[----:B------:R-:W-:Y:S01]  /*81c0*/  ISETP.NE.AND P0, PT, R87, 0x2, PT ;  /* 0x000000025700780c */ /* 0x000fe20003f05270 */
[----:B------:R-:W-:Y:S01]  /*81d0*/  UISETP.NE.AND UP0, UPT, UR45, URZ, UPT ;  /* 0x000000ff2d00728c */ /* 0x000fe2000bf05270 */
[----:B------:R-:W-:Y:S01]  /*81e0*/  ISETP.NE.AND P1, PT, R70, 0x4, PT ;  /* 0x000000044600780c */ /* 0x000fe20003f25270 */
[----:B------:R-:W-:Y:S01]  /*81f0*/  UIADD3 UR20, UPT, UPT, UR37, UR62, URZ ;  /* 0x0000003e25147290 */ /* 0x000fe2000fffe0ff */
[----:B------:R-:W-:Y:S01]  /*8200*/  SEL R0, RZ, 0x1, P0 ;  /* 0x00000001ff007807 */ /* 0x000fe20000000000 */
[----:B------:R-:W-:Y:S01]  /*8210*/  UIADD3 UR16, UPT, UPT, UR38, UR59, URZ ;  /* 0x0000003b26107290 */ /* 0x000fe2000fffe0ff */
[----:B------:R-:W-:Y:S02]  /*8220*/  SEL R3, RZ, 0x1, P1 ;  /* 0x00000001ff037807 */ /* 0x000fe40000800000 */
[----:B------:R-:W-:Y:S02]  /*8230*/  LOP3.LUT R91, R91, R0, RZ, 0x3c, !PT ;  /* 0x000000005b5b7212 */ /* 0x000fe400078e3cff */
[----:B------:R-:W-:Y:S02]  /*8240*/  LOP3.LUT R92, R92, R3, RZ, 0x3c, !PT ;  /* 0x000000035c5c7212 */ /* 0x000fe400078e3cff */
[----:B------:R-:W-:Y:S02]  /*8250*/  SEL R87, R87, RZ, P0 ;  /* 0x000000ff57577207 */ /* 0x000fe40000000000 */
[----:B------:R-:W-:Y:S01]  /*8260*/  SEL R36, R70, RZ, P1 ;  /* 0x000000ff46247207 */ /* 0x000fe20000800000 */
[----:B------:R-:W-:Y:S01]  /*8270*/  UMOV UR36, UR58 ;  /* 0x0000003a00247c82 */ /* 0x000fe20008000000 */
[----:B------:R-:W-:Y:S05]  /*8280*/  BRA.U UP0, `(.L_x_125) ;  /* 0xffffffd500987547 */ /* 0x000fea000b83ffff */
[----:B------:R-:W-:Y:S05]  /*8290*/  EXIT ;  /* 0x000000000000794d */ /* 0x000fea0003800000 */
.L_x_25:
[----:B-1----:R1:W2:Y:S02]  /*82a0*/  SYNCS.PHASECHK.TRANS64.TRYWAIT P0, [R0+URZ+0x1b0], R3 ;  /* 0x0001b003000075a7 */ /* 0x0022a400080011ff */
[----:B--2---:R-:W-:Y:S05]  /*82b0*/  @!P0 NANOSLEEP.SYNCS 0x989680 ;  /* 0x009896800000895d */ /* 0x004fea0003900000 */
[----:B------:R-:W2:Y:S02]  /*82c0*/  @!P0 SYNCS.PHASECHK.TRANS64 P0, [R0+URZ+0x1b0], R3 ;  /* 0x0001b003000085a7 */ /* 0x000ea400080010ff */
[----:B--2---:R-:W-:Y:S05]  /*82d0*/  @!P0 BRA `(.L_x_25) ;  /* 0xfffffffc00f08947 */ /* 0x004fea000383ffff */
[----:B------:R-:W-:Y:S05]  /*82e0*/  BRA `(.L_x_126) ;  /* 0xffffff9800587947 */ /* 0x000fea000383ffff */
.L_x_28:
[----:B-1----:R-:W-:-:S07]  /*82f0*/  MOV R0, UR33 ;  /* 0x0000002100007c02 */ /* 0x002fce0008000f00 */
.L_x_127:
[----:B-1----:R1:W2:Y:S02]  /*8300*/  SYNCS.PHASECHK.TRANS64.TRYWAIT P0, [R0+URZ+0x88], R3 ;  /* 0x00008803000075a7 */ /* 0x0022a400080011ff */
[----:B--2---:R-:W-:Y:S05]  /*8310*/  @!P0 NANOSLEEP.SYNCS 0x989680 ;  /* 0x009896800000895d */ /* 0x004fea0003900000 */
[----:B------:R-:W2:Y:S02]  /*8320*/  @!P0 SYNCS.PHASECHK.TRANS64 P0, [R0+URZ+0x88], R3 ;  /* 0x00008803000085a7 */ /* 0x000ea400080010ff */
[----:B--2---:R-:W-:Y:S05]  /*8330*/  @!P0 BRA `(.L_x_127) ;  /* 0xfffffffc00f08947 */ /* 0x004fea000383ffff */
[----:B------:R-:W-:Y:S05]  /*8340*/  BRA `(.L_x_27) ;  /* 0xffffff98009c7947 */ /* 0x000fea000383ffff */
.L_x_35:
[----:B-1----:R-:W-:-:S07]  /*8350*/  MOV R0, UR17 ;  /* 0x0000001100007c02 */ /* 0x002fce0008000f00 */
.L_x_128:
[----:B-1----:R1:W2:Y:S02]  /*8360*/  SYNCS.PHASECHK.TRANS64.TRYWAIT P0, [R0+URZ+0x88], R3 ;  /* 0x00008803000075a7 */ /* 0x0022a400080011ff */
[----:B--2---:R-:W-:Y:S05]  /*8370*/  @!P0 NANOSLEEP.SYNCS 0x989680 ;  /* 0x009896800000895d */ /* 0x004fea0003900000 */
[----:B------:R-:W2:Y:S02]  /*8380*/  @!P0 SYNCS.PHASECHK.TRANS64 P0, [R0+URZ+0x88], R3 ;  /* 0x00008803000085a7 */ /* 0x000ea400080010ff */
[----:B--2---:R-:W-:Y:S05]  /*8390*/  @!P0 BRA `(.L_x_128) ;  /* 0xfffffffc00f08947 */ /* 0x004fea000383ffff */
[----:B------:R-:W-:Y:S05]  /*83a0*/  BRA `(.L_x_34) ;  /* 0xffffff9c005c7947 */ /* 0x000fea000383ffff */
.L_x_40:
[----:B-1----:R1:W2:Y:S02]  /*83b0*/  SYNCS.PHASECHK.TRANS64.TRYWAIT P0, [R3+URZ+0x140], R0 ;  /* 0x00014000030075a7 */ /* 0x0022a400080011ff */
[----:B--2---:R-:W-:Y:S05]  /*83c0*/  @!P0 NANOSLEEP.SYNCS 0x989680 ;  /* 0x009896800000895d */ /* 0x004fea0003900000 */
[----:B------:R-:W2:Y:S02]  /*83d0*/  @!P0 SYNCS.PHASECHK.TRANS64 P0, [R3+URZ+0x140], R0 ;  /* 0x00014000030085a7 */ /* 0x000ea400080010ff */
[----:B--2---:R-:W-:Y:S05]  /*83e0*/  @!P0 BRA `(.L_x_40) ;  /* 0xfffffffc00f08947 */ /* 0x004fea000383ffff */
[----:B------:R-:W-:Y:S05]  /*83f0*/  BRA `(.L_x_129) ;  /* 0xffffff9c00fc7947 */ /* 0x000fea000383ffff */
.L_x_44:
[----:B-1----:R-:W-:-:S07]  /*8400*/  MOV R0, UR4 ;  /* 0x0000000400007c02 */ /* 0x002fce0008000f00 */
.L_x_130:
[----:B-1----:R1:W2:Y:S02]  /*8410*/  SYNCS.PHASECHK.TRANS64.TRYWAIT P0, [R0+URZ], R3 ;  /* 0x00000003000075a7 */ /* 0x0022a400080011ff */
[----:B--2---:R-:W-:Y:S05]  /*8420*/  @!P0 NANOSLEEP.SYNCS 0x989680 ;  /* 0x009896800000895d */ /* 0x004fea0003900000 */
[----:B------:R-:W2:Y:S02]  /*8430*/  @!P0 SYNCS.PHASECHK.TRANS64 P0, [R0+URZ], R3 ;  /* 0x00000003000085a7 */ /* 0x000ea400080010ff */
[----:B--2---:R-:W-:Y:S05]  /*8440*/  @!P0 BRA `(.L_x_130) ;  /* 0xfffffffc00f08947 */ /* 0x004fea000383ffff */
[----:B------:R-:W-:Y:S05]  /*8450*/  BRA `(.L_x_131) ;  /* 0xffffffa400a07947 */ /* 0x000fea000383ffff */
.L_x_45:
[----:B------:R-:W-:-:S07]  /*8460*/  MOV R0, UR5 ;  /* 0x0000000500007c02 */ /* 0x000fce0008000f00 */
.L_x_132:
[----:B-1----:R1:W2:Y:S02]  /*8470*/  SYNCS.PHASECHK.TRANS64.TRYWAIT P0, [R0+URZ], R3 ;  /* 0x00000003000075a7 */ /* 0x0022a400080011ff */
[----:B--2---:R-:W-:Y:S05]  /*8480*/  @!P0 NANOSLEEP.SYNCS 0x989680 ;  /* 0x009896800000895d */ /* 0x004fea0003900000 */
[----:B------:R-:W2:Y:S02]  /*8490*/  @!P0 SYNCS.PHASECHK.TRANS64 P0, [R0+URZ], R3 ;  /* 0x00000003000085a7 */ /* 0x000ea400080010ff */
[----:B--2---:R-:W-:Y:S05]  /*84a0*/  @!P0 BRA `(.L_x_132) ;  /* 0xfffffffc00f08947 */ /* 0x004fea000383ffff */
[----:B------:R-:W-:Y:S05]  /*84b0*/  BRA `(.L_x_133) ;  /* 0xffffffa400ac7947 */ /* 0x000fea000383ffff */
.L_x_46:
[----:B------:R-:W-:-:S07]  /*84c0*/  MOV R0, UR5 ;  /* 0x0000000500007c02 */ /* 0x000fce0008000f00 */
.L_x_134:
[----:B-1----:R1:W2:Y:S02]  /*84d0*/  SYNCS.PHASECHK.TRANS64.TRYWAIT P0, [R0+URZ], R3 ;  /* 0x00000003000075a7 */ /* 0x0022a400080011ff */
[----:B--2---:R-:W-:Y:S05]  /*84e0*/  @!P0 NANOSLEEP.SYNCS 0x989680 ;  /* 0x009896800000895d */ /* 0x004fea0003900000 */
[----:B------:R-:W2:Y:S02]  /*84f0*/  @!P0 SYNCS.PHASECHK.TRANS64 P0, [R0+URZ], R3 ;  /* 0x00000003000085a7 */ /* 0x000ea400080010ff */
[----:B--2---:R-:W-:Y:S05]  /*8500*/  @!P0 BRA `(.L_x_134) ;  /* 0xfffffffc00f08947 */ /* 0x004fea000383ffff */
[----:B------:R-:W-:Y:S05]  /*8510*/  BRA `(.L_x_135) ;  /* 0xffffffa400b87947 */ /* 0x000fea000383ffff */
.L_x_47:
[----:B------:R-:W-:-:S07]  /*8520*/  MOV R0, UR5 ;  /* 0x0000000500007c02 */ /* 0x000fce0008000f00 */
.L_x_136:
[----:B-1----:R1:W2:Y:S02]  /*8530*/  SYNCS.PHASECHK.TRANS64.TRYWAIT P0, [R0+URZ], R3 ;  /* 0x00000003000075a7 */ /* 0x0022a400080011ff */
[----:B--2---:R-:W-:Y:S05]  /*8540*/  @!P0 NANOSLEEP.SYNCS 0x989680 ;  /* 0x009896800000895d */ /* 0x004fea0003900000 */
[----:B------:R-:W2:Y:S02]  /*8550*/  @!P0 SYNCS.PHASECHK.TRANS64 P0, [R0+URZ], R3 ;  /* 0x00000003000085a7 */ /* 0x000ea400080010ff */
[----:B--2---:R-:W-:Y:S05]  /*8560*/  @!P0 BRA `(.L_x_136) ;  /* 0xfffffffc00f08947 */ /* 0x004fea000383ffff */
[----:B------:R-:W-:Y:S05]  /*8570*/  BRA `(.L_x_137) ;  /* 0xffffffa400c47947 */ /* 0x000fea000383ffff */
.L_x_48:
[----:B------:R-:W-:-:S07]  /*8580*/  MOV R0, UR5 ;  /* 0x0000000500007c02 */ /* 0x000fce0008000f00 */
.L_x_138:
[----:B-1----:R1:W2:Y:S02]  /*8590*/  SYNCS.PHASECHK.TRANS64.TRYWAIT P0, [R0+URZ], R3 ;  /* 0x00000003000075a7 */ /* 0x0022a400080011ff */
[----:B--2---:R-:W-:Y:S05]  /*85a0*/  @!P0 NANOSLEEP.SYNCS 0x989680 ;  /* 0x009896800000895d */ /* 0x004fea0003900000 */
[----:B------:R-:W2:Y:S02]  /*85b0*/  @!P0 SYNCS.PHASECHK.TRANS64 P0, [R0+URZ], R3 ;  /* 0x00000003000085a7 */ /* 0x000ea400080010ff */
[----:B--2---:R-:W-:Y:S05]  /*85c0*/  @!P0 BRA `(.L_x_138) ;  /* 0xfffffffc00f08947 */ /* 0x004fea000383ffff */
[----:B------:R-:W-:Y:S05]  /*85d0*/  BRA `(.L_x_139) ;  /* 0xffffffa400d07947 */ /* 0x000fea000383ffff */
.L_x_49:
[----:B------:R-:W-:-:S07]  /*85e0*/  MOV R0, UR5 ;  /* 0x0000000500007c02 */ /* 0x000fce0008000f00 */
.L_x_140:
[----:B-1----:R1:W2:Y:S02]  /*85f0*/  SYNCS.PHASECHK.TRANS64.TRYWAIT P0, [R0+URZ], R3 ;  /* 0x00000003000075a7 */ /* 0x0022a400080011ff */
[----:B--2---:R-:W-:Y:S05]  /*8600*/  @!P0 NANOSLEEP.SYNCS 0x989680 ;  /* 0x009896800000895d */ /* 0x004fea0003900000 */
[----:B------:R-:W2:Y:S02]  /*8610*/  @!P0 SYNCS.PHASECHK.TRANS64 P0, [R0+URZ], R3 ;  /* 0x00000003000085a7 */ /* 0x000ea400080010ff */
[----:B--2---:R-:W-:Y:S05]  /*8620*/  @!P0 BRA `(.L_x_140) ;  /* 0xfffffffc00f08947 */ /* 0x004fea000383ffff */
[----:B------:R-:W-:Y:S05]  /*8630*/  BRA `(.L_x_141) ;  /* 0xffffffa400dc7947 */ /* 0x000fea000383ffff */
.L_x_50:
[----:B------:R-:W-:-:S07]  /*8640*/  MOV R0, UR5 ;  /* 0x0000000500007c02 */ /* 0x000fce0008000f00 */
.L_x_142:
[----:B-1----:R1:W2:Y:S02]  /*8650*/  SYNCS.PHASECHK.TRANS64.TRYWAIT P0, [R0+URZ], R3 ;  /* 0x00000003000075a7 */ /* 0x0022a400080011ff */
[----:B--2---:R-:W-:Y:S05]  /*8660*/  @!P0 NANOSLEEP.SYNCS 0x989680 ;  /* 0x009896800000895d */ /* 0x004fea0003900000 */
[----:B------:R-:W2:Y:S02]  /*8670*/  @!P0 SYNCS.PHASECHK.TRANS64 P0, [R0+URZ], R3 ;  /* 0x00000003000085a7 */ /* 0x000ea400080010ff */
[----:B--2---:R-:W-:Y:S05]  /*8680*/  @!P0 BRA `(.L_x_142) ;  /* 0xfffffffc00f08947 */ /* 0x004fea000383ffff */
[----:B------:R-:W-:Y:S05]  /*8690*/  BRA `(.L_x_143) ;  /* 0xffffffa400e87947 */ /* 0x000fea000383ffff */
.L_x_51:
[----:B------:R-:W-:-:S07]  /*86a0*/  MOV R0, UR5 ;  /* 0x0000000500007c02 */ /* 0x000fce0008000f00 */
.L_x_144:
[----:B-1----:R1:W2:Y:S02]  /*86b0*/  SYNCS.PHASECHK.TRANS64.TRYWAIT P0, [R0+URZ], R3 ;  /* 0x00000003000075a7 */ /* 0x0022a400080011ff */
[----:B--2---:R-:W-:Y:S05]  /*86c0*/  @!P0 NANOSLEEP.SYNCS 0x989680 ;  /* 0x009896800000895d */ /* 0x004fea0003900000 */
[----:B------:R-:W2:Y:S02]  /*86d0*/  @!P0 SYNCS.PHASECHK.TRANS64 P0, [R0+URZ], R3 ;  /* 0x00000003000085a7 */ /* 0x000ea400080010ff */
[----:B--2---:R-:W-:Y:S05]  /*86e0*/  @!P0 BRA `(.L_x_144) ;  /* 0xfffffffc00f08947 */ /* 0x004fea000383ffff */
[----:B------:R-:W-:Y:S05]  /*86f0*/  BRA `(.L_x_145) ;  /* 0xffffffa400f47947 */ /* 0x000fea000383ffff */
.L_x_52:
[----:B------:R-:W-:-:S07]  /*8700*/  MOV R0, UR5 ;  /* 0x0000000500007c02 */ /* 0x000fce0008000f00 */
.L_x_146:
[----:B-1----:R1:W2:Y:S02]  /*8710*/  SYNCS.PHASECHK.TRANS64.TRYWAIT P0, [R0+URZ], R3 ;  /* 0x00000003000075a7 */ /* 0x0022a400080011ff */
[----:B--2---:R-:W-:Y:S05]  /*8720*/  @!P0 NANOSLEEP.SYNCS 0x989680 ;  /* 0x009896800000895d */ /* 0x004fea0003900000 */
[----:B------:R-:W2:Y:S02]  /*8730*/  @!P0 SYNCS.PHASECHK.TRANS64 P0, [R0+URZ], R3 ;  /* 0x00000003000085a7 */ /* 0x000ea400080010ff */
[----:B--2---:R-:W-:Y:S05]  /*8740*/  @!P0 BRA `(.L_x_146) ;  /* 0xfffffffc00f08947 */ /* 0x004fea000383ffff */
[----:B------:R-:W-:Y:S05]  /*8750*/  BRA `(.L_x_147) ;  /* 0xffffffa800007947 */ /* 0x000fea000383ffff */
.L_x_53:
[----:B------:R-:W-:-:S07]  /*8760*/  MOV R0, UR5 ;  /* 0x0000000500007c02 */ /* 0x000fce0008000f00 */
.L_x_148:
[----:B-1----:R1:W2:Y:S02]  /*8770*/  SYNCS.PHASECHK.TRANS64.TRYWAIT P0, [R0+URZ], R3 ;  /* 0x00000003000075a7 */ /* 0x0022a400080011ff */
[----:B--2---:R-:W-:Y:S05]  /*8780*/  @!P0 NANOSLEEP.SYNCS 0x989680 ;  /* 0x009896800000895d */ /* 0x004fea0003900000 */
[----:B------:R-:W2:Y:S02]  /*8790*/  @!P0 SYNCS.PHASECHK.TRANS64 P0, [R0+URZ], R3 ;  /* 0x00000003000085a7 */ /* 0x000ea400080010ff */
[----:B--2---:R-:W-:Y:S05]  /*87a0*/  @!P0 BRA `(.L_x_148) ;  /* 0xfffffffc00f08947 */ /* 0x004fea000383ffff */
[----:B------:R-:W-:Y:S05]  /*87b0*/  BRA `(.L_x_149) ;  /* 0xffffffa8000c7947 */ /* 0x000fea000383ffff */
.L_x_54:
[----:B------:R-:W-:-:S07]  /*87c0*/  MOV R0, UR5 ;  /* 0x0000000500007c02 */ /* 0x000fce0008000f00 */
.L_x_150:
[----:B-1----:R1:W2:Y:S02]  /*87d0*/  SYNCS.PHASECHK.TRANS64.TRYWAIT P0, [R0+URZ], R3 ;  /* 0x00000003000075a7 */ /* 0x0022a400080011ff */
[----:B--2---:R-:W-:Y:S05]  /*87e0*/  @!P0 NANOSLEEP.SYNCS 0x989680 ;  /* 0x009896800000895d */ /* 0x004fea0003900000 */
[----:B------:R-:W2:Y:S02]  /*87f0*/  @!P0 SYNCS.PHASECHK.TRANS64 P0, [R0+URZ], R3 ;  /* 0x00000003000085a7 */ /* 0x000ea400080010ff */
[----:B--2---:R-:W-:Y:S05]  /*8800*/  @!P0 BRA `(.L_x_150) ;  /* 0xfffffffc00f08947 */ /* 0x004fea000383ffff */
[----:B------:R-:W-:Y:S05]  /*8810*/  BRA `(.L_x_151) ;  /* 0xffffffa800187947 */ /* 0x000fea000383ffff */
.L_x_55:
[----:B------:R-:W-:-:S07]  /*8820*/  MOV R0, UR5 ;  /* 0x0000000500007c02 */ /* 0x000fce0008000f00 */
.L_x_152:
[----:B-1----:R1:W2:Y:S02]  /*8830*/  SYNCS.PHASECHK.TRANS64.TRYWAIT P0, [R0+URZ], R3 ;  /* 0x00000003000075a7 */ /* 0x0022a400080011ff */
[----:B--2---:R-:W-:Y:S05]  /*8840*/  @!P0 NANOSLEEP.SYNCS 0x989680 ;  /* 0x009896800000895d */ /* 0x004fea0003900000 */
[----:B------:R-:W2:Y:S02]  /*8850*/  @!P0 SYNCS.PHASECHK.TRANS64 P0, [R0+URZ], R3 ;  /* 0x00000003000085a7 */ /* 0x000ea400080010ff */
[----:B--2---:R-:W-:Y:S05]  /*8860*/  @!P0 BRA `(.L_x_152) ;  /* 0xfffffffc00f08947 */ /* 0x004fea000383ffff */
[----:B------:R-:W-:Y:S05]  /*8870*/  BRA `(.L_x_153) ;  /* 0xffffffa800247947 */ /* 0x000fea000383ffff */
.L_x_56:
[----:B------:R-:W-:-:S07]  /*8880*/  MOV R0, UR5 ;  /* 0x0000000500007c02 */ /* 0x000fce0008000f00 */
.L_x_154:
[----:B-1----:R1:W2:Y:S02]  /*8890*/  SYNCS.PHASECHK.TRANS64.TRYWAIT P0, [R0+URZ], R3 ;  /* 0x00000003000075a7 */ /* 0x0022a400080011ff */
[----:B--2---:R-:W-:Y:S05]  /*88a0*/  @!P0 NANOSLEEP.SYNCS 0x989680 ;  /* 0x009896800000895d */ /* 0x004fea0003900000 */
[----:B------:R-:W2:Y:S02]  /*88b0*/  @!P0 SYNCS.PHASECHK.TRANS64 P0, [R0+URZ], R3 ;  /* 0x00000003000085a7 */ /* 0x000ea400080010ff */
[----:B--2---:R-:W-:Y:S05]  /*88c0*/  @!P0 BRA `(.L_x_154) ;  /* 0xfffffffc00f08947 */ /* 0x004fea000383ffff */
[----:B------:R-:W-:Y:S05]  /*88d0*/  BRA `(.L_x_155) ;  /* 0xffffffa800307947 */ /* 0x000fea000383ffff */
.L_x_57:
[----:B------:R-:W-:-:S07]  /*88e0*/  MOV R0, UR5 ;  /* 0x0000000500007c02 */ /* 0x000fce0008000f00 */
.L_x_156:
[----:B-1----:R1:W2:Y:S02]  /*88f0*/  SYNCS.PHASECHK.TRANS64.TRYWAIT P0, [R0+URZ], R3 ;  /* 0x00000003000075a7 */ /* 0x0022a400080011ff */
[----:B--2---:R-:W-:Y:S05]  /*8900*/  @!P0 NANOSLEEP.SYNCS 0x989680 ;  /* 0x009896800000895d */ /* 0x004fea0003900000 */
[----:B------:R-:W2:Y:S02]  /*8910*/  @!P0 SYNCS.PHASECHK.TRANS64 P0, [R0+URZ], R3 ;  /* 0x00000003000085a7 */ /* 0x000ea400080010ff */
[----:B--2---:R-:W-:Y:S05]  /*8920*/  @!P0 BRA `(.L_x_156) ;  /* 0xfffffffc00f08947 */ /* 0x004fea000383ffff */
[----:B------:R-:W-:Y:S05]  /*8930*/  BRA `(.L_x_157) ;  /* 0xffffffa8003c7947 */ /* 0x000fea000383ffff */
.L_x_58:
[----:B------:R-:W-:-:S07]  /*8940*/  MOV R0, UR5 ;  /* 0x0000000500007c02 */ /* 0x000fce0008000f00 */
.L_x_158:
[----:B-1----:R1:W2:Y:S02]  /*8950*/  SYNCS.PHASECHK.TRANS64.TRYWAIT P0, [R0+URZ], R3 ;  /* 0x00000003000075a7 */ /* 0x0022a400080011ff */
[----:B--2---:R-:W-:Y:S05]  /*8960*/  @!P0 NANOSLEEP.SYNCS 0x989680 ;  /* 0x009896800000895d */ /* 0x004fea0003900000 */
[----:B------:R-:W2:Y:S02]  /*8970*/  @!P0 SYNCS.PHASECHK.TRANS64 P0, [R0+URZ], R3 ;  /* 0x00000003000085a7 */ /* 0x000ea400080010ff */
[----:B--2---:R-:W-:Y:S05]  /*8980*/  @!P0 BRA `(.L_x_158) ;  /* 0xfffffffc00f08947 */ /* 0x004fea000383ffff */
[----:B------:R-:W-:Y:S05]  /*8990*/  BRA `(.L_x_159) ;  /* 0xffffffa800487947 */ /* 0x000fea000383ffff */
.L_x_59:
[----:B------:R-:W-:-:S07]  /*89a0*/  MOV R0, UR5 ;  /* 0x0000000500007c02 */ /* 0x000fce0008000f00 */
.L_x_160:
[----:B-1----:R1:W2:Y:S02]  /*89b0*/  SYNCS.PHASECHK.TRANS64.TRYWAIT P0, [R0+URZ], R3 ;  /* 0x00000003000075a7 */ /* 0x0022a400080011ff */
[----:B--2---:R-:W-:Y:S05]  /*89c0*/  @!P0 NANOSLEEP.SYNCS 0x989680 ;  /* 0x009896800000895d */ /* 0x004fea0003900000 */
[----:B------:R-:W2:Y:S02]  /*89d0*/  @!P0 SYNCS.PHASECHK.TRANS64 P0, [R0+URZ], R3 ;  /* 0x00000003000085a7 */ /* 0x000ea400080010ff */
[----:B--2---:R-:W-:Y:S05]  /*89e0*/  @!P0 BRA `(.L_x_160) ;  /* 0xfffffffc00f08947 */ /* 0x004fea000383ffff */
[----:B------:R-:W-:Y:S05]  /*89f0*/  BRA `(.L_x_161) ;  /* 0xffffffa800547947 */ /* 0x000fea000383ffff */
.L_x_62:
[----:B--2---:R2:W3:Y:S02]  /*8a00*/  SYNCS.PHASECHK.TRANS64.TRYWAIT P0, [R2+URZ+0x1a0], R5 ;  /* 0x0001a005020075a7 */ /* 0x0044e400080011ff */
[----:B---3--:R-:W-:Y:S05]  /*8a10*/  @!P0 NANOSLEEP.SYNCS 0x989680 ;  /* 0x009896800000895d */ /* 0x008fea0003900000 */
[----:B------:R-:W3:Y:S02]  /*8a20*/  @!P0 SYNCS.PHASECHK.TRANS64 P0, [R2+URZ+0x1a0], R5 ;  /* 0x0001a005020085a7 */ /* 0x000ee400080010ff */
[----:B---3--:R-:W-:Y:S05]  /*8a30*/  @!P0 BRA `(.L_x_62) ;  /* 0xfffffffc00f08947 */ /* 0x008fea000383ffff */
[----:B------:R-:W-:Y:S05]  /*8a40*/  BRA `(.L_x_162) ;  /* 0xffffffa800b87947 */ /* 0x000fea000383ffff */
.L_x_63:
[----:B------:R-:W-:-:S07]  /*8a50*/  MOV R2, UR4 ;  /* 0x0000000400027c02 */ /* 0x000fce0008000f00 */
.L_x_163:
[----:B--2---:R2:W3:Y:S02]  /*8a60*/  SYNCS.PHASECHK.TRANS64.TRYWAIT P0, [R2+URZ+0x150], R5 ;  /* 0x00015005020075a7 */ /* 0x0044e400080011ff */
[----:B---3--:R-:W-:Y:S05]  /*8a70*/  @!P0 NANOSLEEP.SYNCS 0x989680 ;  /* 0x009896800000895d */ /* 0x008fea0003900000 */
[----:B------:R-:W3:Y:S02]  /*8a80*/  @!P0 SYNCS.PHASECHK.TRANS64 P0, [R2+URZ+0x150], R5 ;  /* 0x00015005020085a7 */ /* 0x000ee400080010ff */
[----:B---3--:R-:W-:Y:S05]  /*8a90*/  @!P0 BRA `(.L_x_163) ;  /* 0xfffffffc00f08947 */ /* 0x008fea000383ffff */
[----:B------:R-:W-:Y:S05]  /*8aa0*/  BRA `(.L_x_164) ;  /* 0xffffffa800c87947 */ /* 0x000fea000383ffff */
.L_x_64:
[----:B--2---:R2:W3:Y:S02]  /*8ab0*/  SYNCS.PHASECHK.TRANS64.TRYWAIT P1, [R2+URZ+0x140], R5 ;  /* 0x00014005020075a7 */ /* 0x0044e400080211ff */
[----:B---3--:R-:W-:Y:S05]  /*8ac0*/  @!P1 NANOSLEEP.SYNCS 0x989680 ;  /* 0x009896800000995d */ /* 0x008fea0003900000 */
[----:B------:R-:W3:Y:S02]  /*8ad0*/  @!P1 SYNCS.PHASECHK.TRANS64 P1, [R2+URZ+0x140], R5 ;  /* 0x00014005020095a7 */ /* 0x000ee400080210ff */
[----:B---3--:R-:W-:Y:S05]  /*8ae0*/  @!P1 BRA `(.L_x_64) ;  /* 0xfffffffc00f09947 */ /* 0x008fea000383ffff */
[----:B------:R-:W-:Y:S05]  /*8af0*/  BRA `(.L_x_165) ;  /* 0xffffffa800f87947 */ /* 0x000fea000383ffff */
.L_x_67:
[----:B------:R-:W-:-:S07]  /*8b00*/  MOV R0, UR4 ;  /* 0x0000000400007c02 */ /* 0x000fce0008000f00 */
.L_x_166:
[----:B--2---:R2:W3:Y:S02]  /*8b10*/  SYNCS.PHASECHK.TRANS64.TRYWAIT P0, [R0+URZ+0x150], R3 ;  /* 0x00015003000075a7 */ /* 0x0044e400080011ff */
[----:B---3--:R-:W-:Y:S05]  /*8b20*/  @!P0 NANOSLEEP.SYNCS 0x989680 ;  /* 0x009896800000895d */ /* 0x008fea0003900000 */
[----:B------:R-:W3:Y:S02]  /*8b30*/  @!P0 SYNCS.PHASECHK.TRANS64 P0, [R0+URZ+0x150], R3 ;  /* 0x00015003000085a7 */ /* 0x000ee400080010ff */
[----:B---3--:R-:W-:Y:S05]  /*8b40*/  @!P0 BRA `(.L_x_166) ;  /* 0xfffffffc00f08947 */ /* 0x008fea000383ffff */
[----:B------:R-:W-:Y:S05]  /*8b50*/  BRA `(.L_x_66) ;  /* 0xffffffac004c7947 */ /* 0x000fea000383ffff */
.L_x_74:
[----:B-1----:R1:W2:Y:S02]  /*8b60*/  SYNCS.PHASECHK.TRANS64.TRYWAIT P1, [R0+URZ+0x140], R5 ;  /* 0x00014005000075a7 */ /* 0x0022a400080211ff */
[----:B--2---:R-:W-:Y:S05]  /*8b70*/  @!P1 NANOSLEEP.SYNCS 0x989680 ;  /* 0x009896800000995d */ /* 0x004fea0003900000 */
[----:B------:R-:W2:Y:S02]  /*8b80*/  @!P1 SYNCS.PHASECHK.TRANS64 P1, [R0+URZ+0x140], R5 ;  /* 0x00014005000095a7 */ /* 0x000ea400080210ff */
[----:B--2---:R-:W-:Y:S05]  /*8b90*/  @!P1 BRA `(.L_x_74) ;  /* 0xfffffffc00f09947 */ /* 0x004fea000383ffff */
[----:B------:R-:W-:Y:S05]  /*8ba0*/  BRA `(.L_x_167) ;  /* 0xffffffb000b47947 */ /* 0x000fea000383ffff */
.L_x_75:
[----:B------:R-:W-:-:S07]  /*8bb0*/  MOV R3, UR23 ;  /* 0x0000001700037c02 */ /* 0x000fce0008000f00 */
.L_x_168:
[----:B-1----:R1:W2:Y:S02]  /*8bc0*/  SYNCS.PHASECHK.TRANS64.TRYWAIT P0, [R3+URZ+0x180], R0 ;  /* 0x00018000030075a7 */ /* 0x0022a400080011ff */
[----:B--2---:R-:W-:Y:S05]  /*8bd0*/  @!P0 NANOSLEEP.SYNCS 0x989680 ;  /* 0x009896800000895d */ /* 0x004fea0003900000 */
[----:B------:R-:W2:Y:S02]  /*8be0*/  @!P0 SYNCS.PHASECHK.TRANS64 P0, [R3+URZ+0x180], R0 ;  /* 0x00018000030085a7 */ /* 0x000ea400080010ff */
[----:B--2---:R-:W-:Y:S05]  /*8bf0*/  @!P0 BRA `(.L_x_168) ;  /* 0xfffffffc00f08947 */ /* 0x004fea000383ffff */
[----:B------:R-:W-:Y:S05]  /*8c00*/  BRA `(.L_x_169) ;  /* 0xffffffb400047947 */ /* 0x000fea000383ffff */
.L_x_78:
[----:B------:R-:W-:Y:S07]  /*8c10*/  MOV R0, UR5 ;  /* 0x0000000500007c02 */ /* 0x000fee0008000f00 */
.L_x_170:
[----:B-1----:R1:W2:Y:S02]  /*8c20*/  SYNCS.PHASECHK.TRANS64.TRYWAIT P0, [R0+URZ], R3 ;  /* 0x00000003000075a7 */ /* 0x0022a400080011ff */
[----:B--2---:R-:W-:Y:S05]  /*8c30*/  @!P0 NANOSLEEP.SYNCS 0x989680 ;  /* 0x009896800000895d */ /* 0x004fea0003900000 */
[----:B------:R-:W2:Y:S02]  /*8c40*/  @!P0 SYNCS.PHASECHK.TRANS64 P0, [R0+URZ], R3 ;  /* 0x00000003000085a7 */ /* 0x000ea400080010ff */
[----:B--2---:R-:W-:Y:S05]  /*8c50*/  @!P0 BRA `(.L_x_170) ;  /* 0xfffffffc00f08947 */ /* 0x004fea000383ffff */
[----:B------:R-:W-:Y:S05]  /*8c60*/  BRA `(.L_x_77) ;  /* 0xffffffb400207947 */ /* 0x000fea000383ffff */
.L_x_81:
[----:B------:R-:W-:-:S07]  /*8c70*/  MOV R0, UR4 ;  /* 0x0000000400007c02 */ /* 0x000fce0008000f00 */
.L_x_171:
[----:B--2---:R2:W4:Y:S02]  /*8c80*/  SYNCS.PHASECHK.TRANS64.TRYWAIT P0, [R0+URZ], R3 ;  /* 0x00000003000075a7 */ /* 0x00452400080011ff */
[----:B----4-:R-:W-:Y:S05]  /*8c90*/  @!P0 NANOSLEEP.SYNCS 0x989680 ;  /* 0x009896800000895d */ /* 0x010fea0003900000 */
[----:B------:R-:W4:Y:S02]  /*8ca0*/  @!P0 SYNCS.PHASECHK.TRANS64 P0, [R0+URZ], R3 ;  /* 0x00000003000085a7 */ /* 0x000f2400080010ff */
[----:B----4-:R-:W-:Y:S05]  /*8cb0*/  @!P0 BRA `(.L_x_171) ;  /* 0xfffffffc00f08947 */ /* 0x010fea000383ffff */
[----:B------:R-:W-:Y:S05]  /*8cc0*/  BRA `(.L_x_172) ;  /* 0xffffffb400d47947 */ /* 0x000fea000383ffff */
.L_x_82:
[----:B------:R-:W-:-:S07]  /*8cd0*/  MOV R0, UR5 ;  /* 0x0000000500007c02 */ /* 0x000fce0008000f00 */
.L_x_173:
[----:B-1----:R1:W2:Y:S02]  /*8ce0*/  SYNCS.PHASECHK.TRANS64.TRYWAIT P0, [R0+URZ], R3 ;  /* 0x00000003000075a7 */ /* 0x0022a400080011ff */
[----:B--2---:R-:W-:Y:S05]  /*8cf0*/  @!P0 NANOSLEEP.SYNCS 0x989680 ;  /* 0x009896800000895d */ /* 0x004fea0003900000 */
[----:B------:R-:W2:Y:S02]  /*8d00*/  @!P0 SYNCS.PHASECHK.TRANS64 P0, [R0+URZ], R3 ;  /* 0x00000003000085a7 */ /* 0x000ea400080010ff */
[----:B--2---:R-:W-:Y:S05]  /*8d10*/  @!P0 BRA `(.L_x_173) ;  /* 0xfffffffc00f08947 */ /* 0x004fea000383ffff */
[----:B------:R-:W-:Y:S05]  /*8d20*/  BRA `(.L_x_174) ;  /* 0xffffffb400e07947 */ /* 0x000fea000383ffff */
.L_x_83:
[----:B------:R-:W-:-:S07]  /*8d30*/  MOV R0, UR5 ;  /* 0x0000000500007c02 */ /* 0x000fce0008000f00 */
.L_x_175:
[----:B-1----:R1:W2:Y:S02]  /*8d40*/  SYNCS.PHASECHK.TRANS64.TRYWAIT P0, [R0+URZ], R3 ;  /* 0x00000003000075a7 */ /* 0x0022a400080011ff */
[----:B--2---:R-:W-:Y:S05]  /*8d50*/  @!P0 NANOSLEEP.SYNCS 0x989680 ;  /* 0x009896800000895d */ /* 0x004fea0003900000 */
[----:B------:R-:W2:Y:S02]  /*8d60*/  @!P0 SYNCS.PHASECHK.TRANS64 P0, [R0+URZ], R3 ;  /* 0x00000003000085a7 */ /* 0x000ea400080010ff */
[----:B--2---:R-:W-:Y:S05]  /*8d70*/  @!P0 BRA `(.L_x_175) ;  /* 0xfffffffc00f08947 */ /* 0x004fea000383ffff */
[----:B------:R-:W-:Y:S05]  /*8d80*/  BRA `(.L_x_176) ;  /* 0xffffffb400ec7947 */ /* 0x000fea000383ffff */
.L_x_84:
[----:B------:R-:W-:-:S07]  /*8d90*/  MOV R0, UR4 ;  /* 0x0000000400007c02 */ /* 0x000fce0008000f00 */
.L_x_177:
[----:B-1----:R1:W2:Y:S02]  /*8da0*/  SYNCS.PHASECHK.TRANS64.TRYWAIT P0, [R0+URZ], R3 ;  /* 0x00000003000075a7 */ /* 0x0022a400080011ff */
[----:B--2---:R-:W-:Y:S05]  /*8db0*/  @!P0 NANOSLEEP.SYNCS 0x989680 ;  /* 0x009896800000895d */ /* 0x004fea0003900000 */
[----:B------:R-:W2:Y:S02]  /*8dc0*/  @!P0 SYNCS.PHASECHK.TRANS64 P0, [R0+URZ], R3 ;  /* 0x00000003000085a7 */ /* 0x000ea400080010ff */
[----:B--2---:R-:W-:Y:S05]  /*8dd0*/  @!P0 BRA `(.L_x_177) ;  /* 0xfffffffc00f08947 */ /* 0x004fea000383ffff */
[----:B------:R-:W-:Y:S05]  /*8de0*/  BRA `(.L_x_178) ;  /* 0xffffffb400f87947 */ /* 0x000fea000383ffff */
.L_x_89:
[----:B--2---:R2:W3:Y:S02]  /*8df0*/  SYNCS.PHASECHK.TRANS64.TRYWAIT P0, [R12+URZ+0x140], R9 ;  /* 0x000140090c0075a7 */ /* 0x0044e400080011ff */
[----:B---3--:R-:W-:Y:S05]  /*8e00*/  @!P0 NANOSLEEP.SYNCS 0x989680 ;  /* 0x009896800000895d */ /* 0x008fea0003900000 */
[----:B------:R-:W3:Y:S02]  /*8e10*/  @!P0 SYNCS.PHASECHK.TRANS64 P0, [R12+URZ+0x140], R9 ;  /* 0x000140090c0085a7 */ /* 0x000ee400080010ff */
[----:B---3--:R-:W-:Y:S05]  /*8e20*/  @!P0 BRA `(.L_x_89) ;  /* 0xfffffffc00f08947 */ /* 0x008fea000383ffff */
[----:B------:R-:W-:Y:S05]  /*8e30*/  BRA `(.L_x_179) ;  /* 0xffffffbc00187947 */ /* 0x000fea000383ffff */
.L_x_92:
[----:B------:R-:W-:Y:S07]  /*8e40*/  MOV R0, UR21 ;  /* 0x0000001500007c02 */ /* 0x000fee0008000f00 */
.L_x_180:
[----:B--2---:R2:W3:Y:S02]  /*8e50*/  SYNCS.PHASECHK.TRANS64.TRYWAIT P2, [R0+URZ+0x138], R11 ;  /* 0x0001380b000075a7 */ /* 0x0044e400080411ff */
[----:B---3--:R-:W-:Y:S05]  /*8e60*/  @!P2 NANOSLEEP.SYNCS 0x989680 ;  /* 0x009896800000a95d */ /* 0x008fea0003900000 */
[----:B------:R-:W3:Y:S02]  /*8e70*/  @!P2 SYNCS.PHASECHK.TRANS64 P2, [R0+URZ+0x138], R11 ;  /* 0x0001380b0000a5a7 */ /* 0x000ee400080410ff */
[----:B---3--:R-:W-:Y:S05]  /*8e80*/  @!P2 BRA `(.L_x_180) ;  /* 0xfffffffc00f0a947 */ /* 0x008fea000383ffff */
[----:B------:R-:W-:Y:S05]  /*8e90*/  BRA `(.L_x_91) ;  /* 0xffffffc000807947 */ /* 0x000fea000383ffff */
.L_x_95:
[----:B--2---:R-:W-:Y:S07]  /*8ea0*/  MOV R0, UR21 ;  /* 0x0000001500007c02 */ /* 0x004fee0008000f00 */
.L_x_181:
[----:B--2---:R2:W3:Y:S02]  /*8eb0*/  SYNCS.PHASECHK.TRANS64.TRYWAIT P0, [R0+URZ+0x120], R9 ;  /* 0x00012009000075a7 */ /* 0x0044e400080011ff */
[----:B---3--:R-:W-:Y:S05]  /*8ec0*/  @!P0 NANOSLEEP.SYNCS 0x989680 ;  /* 0x009896800000895d */ /* 0x008fea0003900000 */
[----:B------:R-:W3:Y:S02]  /*8ed0*/  @!P0 SYNCS.PHASECHK.TRANS64 P0, [R0+URZ+0x120], R9 ;  /* 0x00012009000085a7 */ /* 0x000ee400080010ff */
[----:B---3--:R-:W-:Y:S05]  /*8ee0*/  @!P0 BRA `(.L_x_181) ;  /* 0xfffffffc00f08947 */ /* 0x008fea000383ffff */
[----:B------:R-:W-:Y:S05]  /*8ef0*/  BRA `(.L_x_182) ;  /* 0xffffffc000dc7947 */ /* 0x000fea000383ffff */
.L_x_96:
[----:B------:R-:W-:Y:S07]  /*8f00*/  MOV R0, UR21 ;  /* 0x0000001500007c02 */ /* 0x000fee0008000f00 */
.L_x_183:
[----:B--2---:R2:W3:Y:S02]  /*8f10*/  SYNCS.PHASECHK.TRANS64.TRYWAIT P0, [R0+URZ+0x128], R9 ;  /* 0x00012809000075a7 */ /* 0x0044e400080011ff */
[----:B---3--:R-:W-:Y:S05]  /*8f20*/  @!P0 NANOSLEEP.SYNCS 0x989680 ;  /* 0x009896800000895d */ /* 0x008fea0003900000 */
[----:B------:R-:W3:Y:S02]  /*8f30*/  @!P0 SYNCS.PHASECHK.TRANS64 P0, [R0+URZ+0x128], R9 ;  /* 0x00012809000085a7 */ /* 0x000ee400080010ff */
[----:B---3--:R-:W-:Y:S05]  /*8f40*/  @!P0 BRA `(.L_x_183) ;  /* 0xfffffffc00f08947 */ /* 0x008fea000383ffff */
[----:B------:R-:W-:Y:S05]  /*8f50*/  BRA `(.L_x_184) ;  /* 0xffffffc400147947 */ /* 0x000fea000383ffff */
.L_x_98:
[----:B------:R-:W-:-:S07]  /*8f60*/  MOV R0, UR21 ;  /* 0x0000001500007c02 */ /* 0x000fce0008000f00 */
.L_x_185:
[----:B---3--:R3:W4:Y:S02]  /*8f70*/  SYNCS.PHASECHK.TRANS64.TRYWAIT P0, [R0+URZ+0x120], R3 ;  /* 0x00012003000075a7 */ /* 0x00872400080011ff */
[----:B----4-:R-:W-:Y:S05]  /*8f80*/  @!P0 NANOSLEEP.SYNCS 0x989680 ;  /* 0x009896800000895d */ /* 0x010fea0003900000 */
[----:B------:R-:W4:Y:S02]  /*8f90*/  @!P0 SYNCS.PHASECHK.TRANS64 P0, [R0+URZ+0x120], R3 ;  /* 0x00012003000085a7 */ /* 0x000f2400080010ff */
[----:B----4-:R-:W-:Y:S05]  /*8fa0*/  @!P0 BRA `(.L_x_185) ;  /* 0xfffffffc00f08947 */ /* 0x010fea000383ffff */
[----:B------:R-:W-:Y:S05]  /*8fb0*/  BRA `(.L_x_186) ;  /* 0xffffffc400847947 */ /* 0x000fea000383ffff */
.L_x_100:
[----:B-1----:R1:W2:Y:S02]  /*8fc0*/  SYNCS.PHASECHK.TRANS64.TRYWAIT P0, [R3+URZ+0x140], R0 ;  /* 0x00014000030075a7 */ /* 0x0022a400080011ff */
[----:B--2---:R-:W-:Y:S05]  /*8fd0*/  @!P0 NANOSLEEP.SYNCS 0x989680 ;  /* 0x009896800000895d */ /* 0x004fea0003900000 */
[----:B------:R-:W2:Y:S02]  /*8fe0*/  @!P0 SYNCS.PHASECHK.TRANS64 P0, [R3+URZ+0x140], R0 ;  /* 0x00014000030085a7 */ /* 0x000ea400080010ff */
[----:B--2---:R-:W-:Y:S05]  /*8ff0*/  @!P0 BRA `(.L_x_100) ;  /* 0xfffffffc00f08947 */ /* 0x004fea000383ffff */
[----:B------:R-:W-:Y:S05]  /*9000*/  BRA `(.L_x_187) ;  /* 0xffffffc8004c7947 */ /* 0x000fea000383ffff */
.L_x_111:
[----:B--2---:R2:W1:Y:S02]  /*9010*/  SYNCS.PHASECHK.TRANS64.TRYWAIT P1, [R2+URZ+0x110], R5 ;  /* 0x00011005020075a7 */ /* 0x00446400080211ff */
[----:B-1----:R-:W-:Y:S05]  /*9020*/  @!P1 NANOSLEEP.SYNCS 0x989680 ;  /* 0x009896800000995d */ /* 0x002fea0003900000 */
[----:B------:R-:W1:Y:S02]  /*9030*/  @!P1 SYNCS.PHASECHK.TRANS64 P1, [R2+URZ+0x110], R5 ;  /* 0x00011005020095a7 */ /* 0x000e6400080210ff */
[----:B-1----:R-:W-:Y:S05]  /*9040*/  @!P1 BRA `(.L_x_111) ;  /* 0xfffffffc00f09947 */ /* 0x002fea000383ffff */
[----:B------:R-:W-:Y:S05]  /*9050*/  BRA `(.L_x_110) ;  /* 0xffffffd400c07947 */ /* 0x000fea000383ffff */
.L_x_113:
[----:B--2---:R2:W4:Y:S02]  /*9060*/  SYNCS.PHASECHK.TRANS64.TRYWAIT P0, [R100+URZ+0x160], R3 ;  /* 0x00016003640075a7 */ /* 0x00452400080011ff */
[----:B----4-:R-:W-:Y:S05]  /*9070*/  @!P0 NANOSLEEP.SYNCS 0x989680 ;  /* 0x009896800000895d */ /* 0x010fea0003900000 */
[----:B------:R-:W4:Y:S02]  /*9080*/  @!P0 SYNCS.PHASECHK.TRANS64 P0, [R100+URZ+0x160], R3 ;  /* 0x00016003640085a7 */ /* 0x000f2400080010ff */
[----:B----4-:R-:W-:Y:S05]  /*9090*/  @!P0 BRA `(.L_x_113) ;  /* 0xfffffffc00f08947 */ /* 0x010fea000383ffff */
[----:B------:R-:W-:Y:S05]  /*90a0*/  BRA `(.L_x_112) ;  /* 0xffffffd800107947 */ /* 0x000fea000383ffff */
.L_x_121:
[----:B---3--:R3:W4:Y:S02]  /*90b0*/  SYNCS.PHASECHK.TRANS64.TRYWAIT P0, [R109+URZ+0x110], R4 ;  /* 0x000110046d0075a7 */ /* 0x00872400080011ff */
[----:B----4-:R-:W-:Y:S05]  /*90c0*/  @!P0 NANOSLEEP.SYNCS 0x989680 ;  /* 0x009896800000895d */ /* 0x010fea0003900000 */
[----:B------:R-:W4:Y:S02]  /*90d0*/  @!P0 SYNCS.PHASECHK.TRANS64 P0, [R109+URZ+0x110], R4 ;  /* 0x000110046d0085a7 */ /* 0x000f2400080010ff */
[----:B----4-:R-:W-:Y:S05]  /*90e0*/  @!P0 BRA `(.L_x_121) ;  /* 0xfffffffc00f08947 */ /* 0x010fea000383ffff */
[----:B------:R-:W-:Y:S05]  /*90f0*/  BRA `(.L_x_120) ;  /* 0xffffffe400047947 */ /* 0x000fea000383ffff */
        .weak           $__internal_0_$__cuda_sm10x_tcgen05_guardrail_trap_col_being_dealloced_not_returned_by_alloc
        .type           $__internal_0_$__cuda_sm10x_tcgen05_guardrail_trap_col_being_dealloced_not_returned_by_alloc,@function
        .size           $__internal_0_$__cuda_sm10x_tcgen05_guardrail_trap_col_being_dealloced_not_returned_by_alloc,($__internal_1_$__cuda_sm10x_tcgen05_guardrail_trap_phase_invalid_during_alloc - $__internal_0_$__cuda_sm10x_tcgen05_guardrail_trap_col_being_dealloced_not_returned_by_alloc)
$__internal_0_$__cuda_sm10x_tcgen05_guardrail_trap_col_being_dealloced_not_returned_by_alloc:
[----:B------:R-:W-:Y:S05]  /*9100*/  BPT.TRAP 0x1 ;  /* 0x000000040000795c */ /* 0x000fea0000300000 */
[----:B------:R-:W-:-:S04]  /*9110*/  HFMA2 R3, -RZ, RZ, 0, 0 ;  /* 0x00000000ff037431 */ /* 0x000fc800000001ff */
[----:B------:R-:W-:Y:S05]  /*9120*/  RET.REL.NODEC R2 `(_ZN7cutlass13device_kernelINS_4gemm6kernel13GemmUniversalIN4cute5tupleIJiiiiEEENS1_10collective13CollectiveMmaINS1_35MainloopSm100TmaUmmaWarpSpecializedILi17ELi2ELi4ENS5_IJNS4_1CILi4EEENSA_ILi2EEENSA_ILi1EEEEEEEENS5_IJNSA_ILi64EEENSA_ILi128EEESG_EEENS_12float_e4m3_tENS5_IJlSD_lEEESJ_SK_NS4_8TiledMMAINS4_8MMA_AtomIJNS4_10MMA_TraitsINS4_19SM100_MMA_F8F6F4_SSEJSJ_SJ_fSG_SH_NS4_17integral_constantINS4_4UMMA5MajorELSR_0EEESS_NSP_INSQ_7ScaleInELST_0EEESU_EEEEEENS4_6LayoutINS5_IJSD_SD_SD_EEENS5_IJNSA_ILi0EEESZ_SZ_EEEEENS5_IJNS4_10UnderscoreES12_S12_EEEEENS4_23SM90_TMA_LOAD_MULTICASTENS4_14ComposedLayoutINS4_7SwizzleILi2ELi4ELi3EEENS4_18smem_ptr_flag_bitsILi8EEENSX_INS5_IJNSA_ILi8EEESG_EEENS5_IJSG_SD_EEEEEEEvNS4_8identityES15_S1F_vS1G_EENS_8epilogue10collective18CollectiveEpilogueINS1I_23Sm100TmaWarpSpecializedILi2ELi2ELi32ELb0ELb0EEEJSI_NS5_IJNSX_ISG_SD_EES1N_EEESJ_SK_SJ_SK_NS1I_6fusion15FusionCallbacksIS1M_NS1P_17LinearCombinationISJ_fSJ_fLNS_15FloatRoundStyleE2EEESI_S1O_JEEENS4_5SM1004TMEM4LOAD26SM100_TMEM_LOAD_16dp32b32xENS4_13SM90_TMA_LOADES1F_NS4_39AutoVectorizingCopyWithAssumedAlignmentILi128EEENS4_14SM90_TMA_STOREES1F_S21_S21_EEEvvEEEEvNT_6ParamsE) ;  /* 0xffffff6c02b47950 */ /* 0x000fea0003c3ffff */
        .weak           $__internal_1_$__cuda_sm10x_tcgen05_guardrail_trap_phase_invalid_during_alloc
        .type           $__internal_1_$__cuda_sm10x_tcgen05_guardrail_trap_phase_invalid_during_alloc,@function
        .size           $__internal_1_$__cuda_sm10x_tcgen05_guardrail_trap_phase_invalid_during_alloc,($__internal_2_$__cuda_sm10x_tcgen05_guardrail_trap_unallocated_columns_being_dealloced - $__internal_1_$__cuda_sm10x_tcgen05_guardrail_trap_phase_invalid_during_alloc)
$__internal_1_$__cuda_sm10x_tcgen05_guardrail_trap_phase_invalid_during_alloc:
[----:B------:R-:W-:Y:S05]  /*9130*/  BPT.TRAP 0x1 ;  /* 0x000000040000795c */ /* 0x000fea0000300000 */
[----:B------:R-:W-:-:S04]  /*9140*/  MOV R5, 0x0 ;  /* 0x0000000000057802 */ /* 0x000fc80000000f00 */
[----:B------:R-:W-:Y:S05]  /*9150*/  RET.REL.NODEC R4 `(_ZN7cutlass13device_kernelINS_4gemm6kernel13GemmUniversalIN4cute5tupleIJiiiiEEENS1_10collective13CollectiveMmaINS1_35MainloopSm100TmaUmmaWarpSpecializedILi17ELi2ELi4ENS5_IJNS4_1CILi4EEENSA_ILi2EEENSA_ILi1EEEEEEEENS5_IJNSA_ILi64EEENSA_ILi128EEESG_EEENS_12float_e4m3_tENS5_IJlSD_lEEESJ_SK_NS4_8TiledMMAINS4_8MMA_AtomIJNS4_10MMA_TraitsINS4_19SM100_MMA_F8F6F4_SSEJSJ_SJ_fSG_SH_NS4_17integral_constantINS4_4UMMA5MajorELSR_0EEESS_NSP_INSQ_7ScaleInELST_0EEESU_EEEEEENS4_6LayoutINS5_IJSD_SD_SD_EEENS5_IJNSA_ILi0EEESZ_SZ_EEEEENS5_IJNS4_10UnderscoreES12_S12_EEEEENS4_23SM90_TMA_LOAD_MULTICASTENS4_14ComposedLayoutINS4_7SwizzleILi2ELi4ELi3EEENS4_18smem_ptr_flag_bitsILi8EEENSX_INS5_IJNSA_ILi8EEESG_EEENS5_IJSG_SD_EEEEEEEvNS4_8identityES15_S1F_vS1G_EENS_8epilogue10collective18CollectiveEpilogueINS1I_23Sm100TmaWarpSpecializedILi2ELi2ELi32ELb0ELb0EEEJSI_NS5_IJNSX_ISG_SD_EES1N_EEESJ_SK_SJ_SK_NS1I_6fusion15FusionCallbacksIS1M_NS1P_17LinearCombinationISJ_fSJ_fLNS_15FloatRoundStyleE2EEESI_S1O_JEEENS4_5SM1004TMEM4LOAD26SM100_TMEM_LOAD_16dp32b32xENS4_13SM90_TMA_LOADES1F_NS4_39AutoVectorizingCopyWithAssumedAlignmentILi128EEENS4_14SM90_TMA_STOREES1F_S21_S21_EEEvvEEEEvNT_6ParamsE) ;  /* 0xffffff6c04a87950 */ /* 0x000fea0003c3ffff */
        .weak           $__internal_2_$__cuda_sm10x_tcgen05_guardrail_trap_unallocated_columns_being_dealloced
        .type           $__internal_2_$__cuda_sm10x_tcgen05_guardrail_trap_unallocated_columns_being_dealloced,@function
        .size           $__internal_2_$__cuda_sm10x_tcgen05_guardrail_trap_unallocated_columns_being_dealloced,(.L_x_189 - $__internal_2_$__cuda_sm10x_tcgen05_guardrail_trap_unallocated_columns_being_dealloced)
$__internal_2_$__cuda_sm10x_tcgen05_guardrail_trap_unallocated_columns_being_dealloced:
[----:B------:R-:W-:Y:S05]  /*9160*/  BPT.TRAP 0x1 ;  /* 0x000000040000795c */ /* 0x000fea0000300000 */
[----:B------:R-:W-:-:S04]  /*9170*/  HFMA2 R3, -RZ, RZ, 0, 0 ;  /* 0x00000000ff037431 */ /* 0x000fc800000001ff */
[----:B------:R-:W-:Y:S05]  /*9180*/  RET.REL.NODEC R2 `(_ZN7cutlass13device_kernelINS_4gemm6kernel13GemmUniversalIN4cute5tupleIJiiiiEEENS1_10collective13CollectiveMmaINS1_35MainloopSm100TmaUmmaWarpSpecializedILi17ELi2ELi4ENS5_IJNS4_1CILi4EEENSA_ILi2EEENSA_ILi1EEEEEEEENS5_IJNSA_ILi64EEENSA_ILi128EEESG_EEENS_12float_e4m3_tENS5_IJlSD_lEEESJ_SK_NS4_8TiledMMAINS4_8MMA_AtomIJNS4_10MMA_TraitsINS4_19SM100_MMA_F8F6F4_SSEJSJ_SJ_fSG_SH_NS4_17integral_constantINS4_4UMMA5MajorELSR_0EEESS_NSP_INSQ_7ScaleInELST_0EEESU_EEEEEENS4_6LayoutINS5_IJSD_SD_SD_EEENS5_IJNSA_ILi0EEESZ_SZ_EEEEENS5_IJNS4_10UnderscoreES12_S12_EEEEENS4_23SM90_TMA_LOAD_MULTICASTENS4_14ComposedLayoutINS4_7SwizzleILi2ELi4ELi3EEENS4_18smem_ptr_flag_bitsILi8EEENSX_INS5_IJNSA_ILi8EEESG_EEENS5_IJSG_SD_EEEEEEEvNS4_8identityES15_S1F_vS1G_EENS_8epilogue10collective18CollectiveEpilogueINS1I_23Sm100TmaWarpSpecializedILi2ELi2ELi32ELb0ELb0EEEJSI_NS5_IJNSX_ISG_SD_EES1N_EEESJ_SK_SJ_SK_NS1I_6fusion15FusionCallbacksIS1M_NS1P_17LinearCombinationISJ_fSJ_fLNS_15FloatRoundStyleE2EEESI_S1O_JEEENS4_5SM1004TMEM4LOAD26SM100_TMEM_LOAD_16dp32b32xENS4_13SM90_TMA_LOADES1F_NS4_39AutoVectorizingCopyWithAssumedAlignmentILi128EEENS4_14SM90_TMA_STOREES1F_S21_S21_EEEvvEEEEvNT_6ParamsE) ;  /* 0xffffff6c029c7950 */ /* 0x000fea0003c3ffff */
.L_x_188:
[----:B------:R-:W-:-:S00]  /*9190*/  BRA `(.L_x_188) ;  /* 0xfffffffc00fc7947 */ /* 0x000fc0000383ffff */
[----:B------:R-:W-:-:S00]  /*91a0*/  NOP ;  /* 0x0000000000007918 */ /* 0x000fc00000000000 */
        /* <DEDUP_REMOVED lines=13> */
.L_x_189:


//--------------------- .nv.global.init           --------------------------
	.section	.nv.global.init,"aw",@progbits
.nv.global.init:
	.type		$str$27,@object
	.size		$str$27,($str$28 - $str$27)
$str$27:
        /*0000*/ 	.byte	0x28, 0x61, 0x64, 0x64, 0x72, 0x65, 0x73, 0x73, 0x20, 0x26, 0x20, 0x6d, 0x61, 0x73, 0x6b, 0x29
        /*0010*/ 	.byte	0x20, 0x3d, 0x3d, 0x20, 0x30, 0x00
	.type		$str$28,@object
	.size		$str$28,($str$26 - $str$28)
$str$28:
        /*0016*/ 	.byte	0x2f, 0x74, 0x6d, 0x70, 0x2f, 0x63, 0x75, 0x74, 0x6c, 0x61, 0x73, 0x73, 0x5f, 0x73, 0x77, 0x65
        /*0026*/ 	.byte	0x65, 0x70, 0x5f, 0x73, 0x72, 0x63, 0x2f, 0x69, 0x6e, 0x63, 0x6c, 0x75, 0x64, 0x65, 0x2f, 0x63
        /*0036*/ 	.byte	0x75, 0x74, 0x65, 0x2f, 0x70, 0x6f, 0x69, 0x6e, 0x74, 0x65, 0x72, 0x5f, 0x66, 0x6c, 0x61, 0x67
        /*0046*/ 	.byte	0x67, 0x65, 0x64, 0x2e, 0x68, 0x70, 0x70, 0x00
	.type		$str$26,@object
	.size		$str$26,($str$25 - $str$26)
$str$26:
        /*004e*/ 	.byte	0x2f, 0x74, 0x6d, 0x70, 0x2f, 0x63, 0x75, 0x74, 0x6c, 0x61, 0x73, 0x73, 0x5f, 0x73, 0x77, 0x65
        /*005e*/ 	.byte	0x65, 0x70, 0x5f, 0x73, 0x72, 0x63, 0x2f, 0x69, 0x6e, 0x63, 0x6c, 0x75, 0x64, 0x65, 0x2f, 0x63
        /*006e*/ 	.byte	0x75, 0x74, 0x65, 0x2f, 0x61, 0x74, 0x6f, 0x6d, 0x2f, 0x63, 0x6f, 0x70, 0x79, 0x5f, 0x74, 0x72
        /*007e*/ 	.byte	0x61, 0x69, 0x74, 0x73, 0x5f, 0x73, 0x6d, 0x31, 0x30, 0x30, 0x2e, 0x68, 0x70, 0x70, 0x00
	.type		$str$25,@object
	.size		$str$25,(__unnamed_1 - $str$25)
$str$25:
        /*008d*/ 	.byte	0x28, 0x28, 0x75, 0x69, 0x6e, 0x74, 0x33, 0x32, 0x5f, 0x74, 0x28, 0x74, 0x68, 0x72, 0x65, 0x61
        /*009d*/ 	.byte	0x64, 0x49, 0x64, 0x78, 0x2e, 0x78, 0x29, 0x20, 0x2f, 0x20, 0x33, 0x32, 0x29, 0x20, 0x25, 0x20
        /*00ad*/ 	.byte	0x34, 0x29, 0x20, 0x3d, 0x3d, 0x20, 0x28, 0x28, 0x28, 0x74, 0x6d, 0x65, 0x6d, 0x5f, 0x61, 0x64
        /*00bd*/ 	.byte	0x64, 0x72, 0x20, 0x3e, 0x3e, 0x20, 0x31, 0x36, 0x29, 0x20, 0x2f, 0x20, 0x33, 0x32, 0x29, 0x20
        /*00cd*/ 	.byte	0x25, 0x20, 0x34, 0x29, 0x00
	.type		__unnamed_1,@object
	.size		__unnamed_1,(__unnamed_2 - __unnamed_1)
__unnamed_1:
        /*00d2*/ 	.byte	0x61, 0x75, 0x74, 0x6f, 0x20, 0x63, 0x75, 0x74, 0x65, 0x3a, 0x3a, 0x61, 0x73, 0x5f, 0x70, 0x6f
        /* <DEDUP_REMOVED lines=24> */
        /*0262*/ 	.byte	0x3c, 0x34, 0x30, 0x39, 0x36, 0x3e, 0x3e, 0x3e, 0x3e, 0x5d, 0x00
	.type		__unnamed_2,@object
	.size		__unnamed_2,(.L_2 - __unnamed_2)
__unnamed_2:
        /* <DEDUP_REMOVED lines=40> */
        /*04ed*/ 	.byte	0x74, 0x65, 0x3a, 0x3a, 0x43, 0x3c, 0x30, 0x3e, 0x3e, 0x3e, 0x3e, 0x5d, 0x00
.L_2:


//--------------------- .nv.shared._ZN7cutlass13device_kernelINS_4gemm6kernel13GemmUniversalIN4cute5tupleIJiiiiEEENS1_10collective13CollectiveMmaINS1_35MainloopSm100TmaUmmaWarpSpecializedILi17ELi2ELi4ENS5_IJNS4_1CILi4EEENSA_ILi2EEENSA_ILi1EEEEEEEENS5_IJNSA_ILi64EEENSA_ILi128EEESG_EEENS_12float_e4m3_tENS5_IJlSD_lEEESJ_SK_NS4_8TiledMMAINS4_8MMA_AtomIJNS4_10MMA_TraitsINS4_19SM100_MMA_F8F6F4_SSEJSJ_SJ_fSG_SH_NS4_17integral_constantINS4_4UMMA5MajorELSR_0EEESS_NSP_INSQ_7ScaleInELST_0EEESU_EEEEEENS4_6LayoutINS5_IJSD_SD_SD_EEENS5_IJNSA_ILi0EEESZ_SZ_EEEEENS5_IJNS4_10UnderscoreES12_S12_EEEEENS4_23SM90_TMA_LOAD_MULTICASTENS4_14ComposedLayoutINS4_7SwizzleILi2ELi4ELi3EEENS4_18smem_ptr_flag_bitsILi8EEENSX_INS5_IJNSA_ILi8EEESG_EEENS5_IJSG_SD_EEEEEEEvNS4_8identityES15_S1F_vS1G_EENS_8epilogue10collective18CollectiveEpilogueINS1I_23Sm100TmaWarpSpecializedILi2ELi2ELi32ELb0ELb0EEEJSI_NS5_IJNSX_ISG_SD_EES1N_EEESJ_SK_SJ_SK_NS1I_6fusion15FusionCallbacksIS1M_NS1P_17LinearCombinationISJ_fSJ_fLNS_15FloatRoundStyleE2EEESI_S1O_JEEENS4_5SM1004TMEM4LOAD26SM100_TMEM_LOAD_16dp32b32xENS4_13SM90_TMA_LOADES1F_NS4_39AutoVectorizingCopyWithAssumedAlignmentILi128EEENS4_14SM90_TMA_STOREES1F_S21_S21_EEEvvEEEEvNT_6ParamsE --------------------------
	.section	.nv.shared._ZN7cutlass13device_kernelINS_4gemm6kernel13GemmUniversalIN4cute5tupleIJiiiiEEENS1_10collective13CollectiveMmaINS1_35MainloopSm100TmaUmmaWarpSpecializedILi17ELi2ELi4ENS5_IJNS4_1CILi4EEENSA_ILi2EEENSA_ILi1EEEEEEEENS5_IJNSA_ILi64EEENSA_ILi128EEESG_EEENS_12float_e4m3_tENS5_IJlSD_lEEESJ_SK_NS4_8TiledMMAINS4_8MMA_AtomIJNS4_10MMA_TraitsINS4_19SM100_MMA_F8F6F4_SSEJSJ_SJ_fSG_SH_NS4_17integral_constantINS4_4UMMA5MajorELSR_0EEESS_NSP_INSQ_7ScaleInELST_0EEESU_EEEEEENS4_6LayoutINS5_IJSD_SD_SD_EEENS5_IJNSA_ILi0EEESZ_SZ_EEEEENS5_IJNS4_10UnderscoreES12_S12_EEEEENS4_23SM90_TMA_LOAD_MULTICASTENS4_14ComposedLayoutINS4_7SwizzleILi2ELi4ELi3EEENS4_18smem_ptr_flag_bitsILi8EEENSX_INS5_IJNSA_ILi8EEESG_EEENS5_IJSG_SD_EEEEEEEvNS4_8identityES15_S1F_vS1G_EENS_8epilogue10collective18CollectiveEpilogueINS1I_23Sm100TmaWarpSpecializedILi2ELi2ELi32ELb0ELb0EEEJSI_NS5_IJNSX_ISG_SD_EES1N_EEESJ_SK_SJ_SK_NS1I_6fusion15FusionCallbacksIS1M_NS1P_17LinearCombinationISJ_fSJ_fLNS_15FloatRoundStyleE2EEESI_S1O_JEEENS4_5SM1004TMEM4LOAD26SM100_TMEM_LOAD_16dp32b32xENS4_13SM90_TMA_LOADES1F_NS4_39AutoVectorizingCopyWithAssumedAlignmentILi128EEENS4_14SM90_TMA_STOREES1F_S21_S21_EEEvvEEEEvNT_6ParamsE,"aw",@nobits
	.sectionflags	@""
	.align	16
	.zero		1024


//--------------------- .nv.shared.reserved.0     --------------------------
	.section	.nv.shared.reserved.0,"aw",@nobits
	.weak		__nv_reservedSMEM_offset_0_alias
	.size		__nv_reservedSMEM_offset_0_alias, 0, 64
	.other		__nv_reservedSMEM_offset_0_alias,@"STO_CUDA_RESERVED_SHARED STV_DEFAULT"
__nv_reservedSMEM_offset_0_alias:
	.zero		0
.nv.shared.reserved.0:
	.zero		64
	.weak		__nv_reservedSMEM_tcgen05_partition
	.type		__nv_reservedSMEM_tcgen05_partition,@object
	.size		__nv_reservedSMEM_tcgen05_partition,(.L_0 - __nv_reservedSMEM_tcgen05_partition)
__nv_reservedSMEM_tcgen05_partition:
	.zero		32
.L_0:


//--------------------- .nv.global                --------------------------
	.section	.nv.global,"aw",@nobits
.nv.global:
	.type		_ZN40_INTERNAL_d29fc0e3_4_k_cu_740a8f5f_295064cute1_E,@object
	.size		_ZN40_INTERNAL_d29fc0e3_4_k_cu_740a8f5f_295064cute1_E,(_ZN40_INTERNAL_d29fc0e3_4_k_cu_740a8f5f_295064cuda3std3__45__cpo6cbeginE - _ZN40_INTERNAL_d29fc0e3_4_k_cu_740a8f5f_295064cute1_E)
_ZN40_INTERNAL_d29fc0e3_4_k_cu_740a8f5f_295064cute1_E:
	.zero		1
	.type		_ZN40_INTERNAL_d29fc0e3_4_k_cu_740a8f5f_295064cuda3std3__45__cpo6cbeginE,@object
	.size		_ZN40_INTERNAL_d29fc0e3_4_k_cu_740a8f5f_295064cuda3std3__45__cpo6cbeginE,(_ZN40_INTERNAL_d29fc0e3_4_k_cu_740a8f5f_295064cuda3std3__48in_placeE - _ZN40_INTERNAL_d29fc0e3_4_k_cu_740a8f5f_295064cuda3std3__45__cpo6cbeginE)
_ZN40_INTERNAL_d29fc0e3_4_k_cu_740a8f5f_295064cuda3std3__45__cpo6cbeginE:
	.zero		1
	.type		_ZN40_INTERNAL_d29fc0e3_4_k_cu_740a8f5f_295064cuda3std3__48in_placeE,@object
	.size		_ZN40_INTERNAL_d29fc0e3_4_k_cu_740a8f5f_295064cuda3std3__48in_placeE,(_ZN40_INTERNAL_d29fc0e3_4_k_cu_740a8f5f_295064cuda3std6ranges3__45__cpo9iter_moveE - _ZN40_INTERNAL_d29fc0e3_4_k_cu_740a8f5f_295064cuda3std3__48in_placeE)
_ZN40_INTERNAL_d29fc0e3_4_k_cu_740a8f5f_295064cuda3std3__48in_placeE:
	.zero		1
	.type		_ZN40_INTERNAL_d29fc0e3_4_k_cu_740a8f5f_295064cuda3std6ranges3__45__cpo9iter_moveE,@object
	.size		_ZN40_INTERNAL_d29fc0e3_4_k_cu_740a8f5f_295064cuda3std6ranges3__45__cpo9iter_moveE,(_ZN40_INTERNAL_d29fc0e3_4_k_cu_740a8f5f_295064cuda3std3__45__cpo5beginE - _ZN40_INTERNAL_d29fc0e3_4_k_cu_740a8f5f_295064cuda3std6ranges3__45__cpo9iter_moveE)
_ZN40_INTERNAL_d29fc0e3_4_k_cu_740a8f5f_295064cuda3std6ranges3__45__cpo9iter_moveE:
	.zero		1
	.type		_ZN40_INTERNAL_d29fc0e3_4_k_cu_740a8f5f_295064cuda3std3__45__cpo5beginE,@object
	.size		_ZN40_INTERNAL_d29fc0e3_4_k_cu_740a8f5f_295064cuda3std3__45__cpo5beginE,(_ZN40_INTERNAL_d29fc0e3_4_k_cu_740a8f5f_295064cuda3std3__442_GLOBAL__N__d29fc0e3_4_k_cu_740a8f5f_295066ignoreE - _ZN40_INTERNAL_d29fc0e3_4_k_cu_740a8f5f_295064cuda3std3__45__cpo5beginE)
_ZN40_INTERNAL_d29fc0e3_4_k_cu_740a8f5f_295064cuda3std3__45__cpo5beginE:
	.zero		1
	.type		_ZN40_INTERNAL_d29fc0e3_4_k_cu_740a8f5f_295064cuda3std3__442_GLOBAL__N__d29fc0e3_4_k_cu_740a8f5f_295066ignoreE,@object
	.size		_ZN40_INTERNAL_d29fc0e3_4_k_cu_740a8f5f_295064cuda3std3__442_GLOBAL__N__d29fc0e3_4_k_cu_740a8f5f_295066ignoreE,(_ZN40_INTERNAL_d29fc0e3_4_k_cu_740a8f5f_295064cute7productE - _ZN40_INTERNAL_d29fc0e3_4_k_cu_740a8f5f_295064cuda3std3__442_GLOBAL__N__d29fc0e3_4_k_cu_740a8f5f_295066ignoreE)
_ZN40_INTERNAL_d29fc0e3_4_k_cu_740a8f5f_295064cuda3std3__442_GLOBAL__N__d29fc0e3_4_k_cu_740a8f5f_295066ignoreE:
	.zero		1
	.type		_ZN40_INTERNAL_d29fc0e3_4_k_cu_740a8f5f_295064cute7productE,@object
	.size		_ZN40_INTERNAL_d29fc0e3_4_k_cu_740a8f5f_295064cute7productE,(_ZN40_INTERNAL_d29fc0e3_4_k_cu_740a8f5f_295064cuda3std3__45__cpo3endE - _ZN40_INTERNAL_d29fc0e3_4_k_cu_740a8f5f_295064cute7productE)
_ZN40_INTERNAL_d29fc0e3_4_k_cu_740a8f5f_295064cute7productE:
	.zero		1
	.type		_ZN40_INTERNAL_d29fc0e3_4_k_cu_740a8f5f_295064cuda3std3__45__cpo3endE,@object
	.size		_ZN40_INTERNAL_d29fc0e3_4_k_cu_740a8f5f_295064cuda3std3__45__cpo3endE,(_ZN40_INTERNAL_d29fc0e3_4_k_cu_740a8f5f_295064cuda3std3__419piecewise_constructE - _ZN40_INTERNAL_d29fc0e3_4_k_cu_740a8f5f_295064cuda3std3__45__cpo3endE)
_ZN40_INTERNAL_d29fc0e3_4_k_cu_740a8f5f_295064cuda3std3__45__cpo3endE:
	.zero		1
	.type		_ZN40_INTERNAL_d29fc0e3_4_k_cu_740a8f5f_295064cuda3std3__419piecewise_constructE,@object
	.size		_ZN40_INTERNAL_d29fc0e3_4_k_cu_740a8f5f_295064cuda3std3__419piecewise_constructE,(_ZN40_INTERNAL_d29fc0e3_4_k_cu_740a8f5f_295064cuda3std3__45__cpo4cendE - _ZN40_INTERNAL_d29fc0e3_4_k_cu_740a8f5f_295064cuda3std3__419piecewise_constructE)
_ZN40_INTERNAL_d29fc0e3_4_k_cu_740a8f5f_295064cuda3std3__419piecewise_constructE:
	.zero		1
	.type		_ZN40_INTERNAL_d29fc0e3_4_k_cu_740a8f5f_295064cuda3std3__45__cpo4cendE,@object
	.size		_ZN40_INTERNAL_d29fc0e3_4_k_cu_740a8f5f_295064cuda3std3__45__cpo4cendE,(_ZN40_INTERNAL_d29fc0e3_4_k_cu_740a8f5f_295064cuda3std6ranges3__45__cpo4swapE - _ZN40_INTERNAL_d29fc0e3_4_k_cu_740a8f5f_295064cuda3std3__45__cpo4cendE)
_ZN40_INTERNAL_d29fc0e3_4_k_cu_740a8f5f_295064cuda3std3__45__cpo4cendE:
	.zero		1
	.type		_ZN40_INTERNAL_d29fc0e3_4_k_cu_740a8f5f_295064cuda3std6ranges3__45__cpo4swapE,@object
	.size		_ZN40_INTERNAL_d29fc0e3_4_k_cu_740a8f5f_295064cuda3std6ranges3__45__cpo4swapE,(.L_10 - _ZN40_INTERNAL_d29fc0e3_4_k_cu_740a8f5f_295064cuda3std6ranges3__45__cpo4swapE)
_ZN40_INTERNAL_d29fc0e3_4_k_cu_740a8f5f_295064cuda3std6ranges3__45__cpo4swapE:
	.zero		1
.L_10:


//--------------------- .nv.constant0._ZN7cutlass13device_kernelINS_4gemm6kernel13GemmUniversalIN4cute5tupleIJiiiiEEENS1_10collective13CollectiveMmaINS1_35MainloopSm100TmaUmmaWarpSpecializedILi17ELi2ELi4ENS5_IJNS4_1CILi4EEENSA_ILi2EEENSA_ILi1EEEEEEEENS5_IJNSA_ILi64EEENSA_ILi128EEESG_EEENS_12float_e4m3_tENS5_IJlSD_lEEESJ_SK_NS4_8TiledMMAINS4_8MMA_AtomIJNS4_10MMA_TraitsINS4_19SM100_MMA_F8F6F4_SSEJSJ_SJ_fSG_SH_NS4_17integral_constantINS4_4UMMA5MajorELSR_0EEESS_NSP_INSQ_7ScaleInELST_0EEESU_EEEEEENS4_6LayoutINS5_IJSD_SD_SD_EEENS5_IJNSA_ILi0EEESZ_SZ_EEEEENS5_IJNS4_10UnderscoreES12_S12_EEEEENS4_23SM90_TMA_LOAD_MULTICASTENS4_14ComposedLayoutINS4_7SwizzleILi2ELi4ELi3EEENS4_18smem_ptr_flag_bitsILi8EEENSX_INS5_IJNSA_ILi8EEESG_EEENS5_IJSG_SD_EEEEEEEvNS4_8identityES15_S1F_vS1G_EENS_8epilogue10collective18CollectiveEpilogueINS1I_23Sm100TmaWarpSpecializedILi2ELi2ELi32ELb0ELb0EEEJSI_NS5_IJNSX_ISG_SD_EES1N_EEESJ_SK_SJ_SK_NS1I_6fusion15FusionCallbacksIS1M_NS1P_17LinearCombinationISJ_fSJ_fLNS_15FloatRoundStyleE2EEESI_S1O_JEEENS4_5SM1004TMEM4LOAD26SM100_TMEM_LOAD_16dp32b32xENS4_13SM90_TMA_LOADES1F_NS4_39AutoVectorizingCopyWithAssumedAlignmentILi128EEENS4_14SM90_TMA_STOREES1F_S21_S21_EEEvvEEEEvNT_6ParamsE --------------------------
	.section	.nv.constant0._ZN7cutlass13device_kernelINS_4gemm6kernel13GemmUniversalIN4cute5tupleIJiiiiEEENS1_10collective13CollectiveMmaINS1_35MainloopSm100TmaUmmaWarpSpecializedILi17ELi2ELi4ENS5_IJNS4_1CILi4EEENSA_ILi2EEENSA_ILi1EEEEEEEENS5_IJNSA_ILi64EEENSA_ILi128EEESG_EEENS_12float_e4m3_tENS5_IJlSD_lEEESJ_SK_NS4_8TiledMMAINS4_8MMA_AtomIJNS4_10MMA_TraitsINS4_19SM100_MMA_F8F6F4_SSEJSJ_SJ_fSG_SH_NS4_17integral_constantINS4_4UMMA5MajorELSR_0EEESS_NSP_INSQ_7ScaleInELST_0EEESU_EEEEEENS4_6LayoutINS5_IJSD_SD_SD_EEENS5_IJNSA_ILi0EEESZ_SZ_EEEEENS5_IJNS4_10UnderscoreES12_S12_EEEEENS4_23SM90_TMA_LOAD_MULTICASTENS4_14ComposedLayoutINS4_7SwizzleILi2ELi4ELi3EEENS4_18smem_ptr_flag_bitsILi8EEENSX_INS5_IJNSA_ILi8EEESG_EEENS5_IJSG_SD_EEEEEEEvNS4_8identityES15_S1F_vS1G_EENS_8epilogue10collective18CollectiveEpilogueINS1I_23Sm100TmaWarpSpecializedILi2ELi2ELi32ELb0ELb0EEEJSI_NS5_IJNSX_ISG_SD_EES1N_EEESJ_SK_SJ_SK_NS1I_6fusion15FusionCallbacksIS1M_NS1P_17LinearCombinationISJ_fSJ_fLNS_15FloatRoundStyleE2EEESI_S1O_JEEENS4_5SM1004TMEM4LOAD26SM100_TMEM_LOAD_16dp32b32xENS4_13SM90_TMA_LOADES1F_NS4_39AutoVectorizingCopyWithAssumedAlignmentILi128EEENS4_14SM90_TMA_STOREES1F_S21_S21_EEEvvEEEEvNT_6ParamsE,"a",@progbits
	.sectionflags	@""
	.align	4
.nv.constant0._ZN7cutlass13device_kernelINS_4gemm6kernel13GemmUniversalIN4cute5tupleIJiiiiEEENS1_10collective13CollectiveMmaINS1_35MainloopSm100TmaUmmaWarpSpecializedILi17ELi2ELi4ENS5_IJNS4_1CILi4EEENSA_ILi2EEENSA_ILi1EEEEEEEENS5_IJNSA_ILi64EEENSA_ILi128EEESG_EEENS_12float_e4m3_tENS5_IJlSD_lEEESJ_SK_NS4_8TiledMMAINS4_8MMA_AtomIJNS4_10MMA_TraitsINS4_19SM100_MMA_F8F6F4_SSEJSJ_SJ_fSG_SH_NS4_17integral_constantINS4_4UMMA5MajorELSR_0EEESS_NSP_INSQ_7ScaleInELST_0EEESU_EEEEEENS4_6LayoutINS5_IJSD_SD_SD_EEENS5_IJNSA_ILi0EEESZ_SZ_EEEEENS5_IJNS4_10UnderscoreES12_S12_EEEEENS4_23SM90_TMA_LOAD_MULTICASTENS4_14ComposedLayoutINS4_7SwizzleILi2ELi4ELi3EEENS4_18smem_ptr_flag_bitsILi8EEENSX_INS5_IJNSA_ILi8EEESG_EEENS5_IJSG_SD_EEEEEEEvNS4_8identityES15_S1F_vS1G_EENS_8epilogue10collective18CollectiveEpilogueINS1I_23Sm100TmaWarpSpecializedILi2ELi2ELi32ELb0ELb0EEEJSI_NS5_IJNSX_ISG_SD_EES1N_EEESJ_SK_SJ_SK_NS1I_6fusion15FusionCallbacksIS1M_NS1P_17LinearCombinationISJ_fSJ_fLNS_15FloatRoundStyleE2EEESI_S1O_JEEENS4_5SM1004TMEM4LOAD26SM100_TMEM_LOAD_16dp32b32xENS4_13SM90_TMA_LOADES1F_NS4_39AutoVectorizingCopyWithAssumedAlignmentILi128EEENS4_14SM90_TMA_STOREES1F_S21_S21_EEEvvEEEEvNT_6ParamsE:
	.zero		2944


//--------------------- SYMBOLS --------------------------

	.type		.nv.reservedSmem.offset0,@object
	.size		.nv.reservedSmem.offset0,0x4
	.type		.nv.reservedSmem.cap,@object
	.size		.nv.reservedSmem.cap,0x4
	.type		__assertfail,@function
